//
// Generated by NVIDIA NVVM Compiler
//
// Compiler Build ID: CL-36424714
// Cuda compilation tools, release 13.0, V13.0.88
// Based on NVVM 20.0.0
//

.version 9.0
.target sm_100
.address_size 64

	// .globl	_Z19count_single_atomicPKiPiii
// _ZZ18count_block_reducePKiPiiiE11block_count has been demoted
// _ZZ17count_warp_reducePKiPiiiE11warp_counts has been demoted

.visible .entry _Z19count_single_atomicPKiPiii(
	.param .u64 .ptr .align 1 _Z19count_single_atomicPKiPiii_param_0,
	.param .u64 .ptr .align 1 _Z19count_single_atomicPKiPiii_param_1,
	.param .u32 _Z19count_single_atomicPKiPiii_param_2,
	.param .u32 _Z19count_single_atomicPKiPiii_param_3
)
{
	.reg .pred 	%p<4>;
	.reg .b32 	%r<14>;
	.reg .b64 	%rd<7>;

	ld.param.u64 	%rd3, [_Z19count_single_atomicPKiPiii_param_0];
	ld.param.u64 	%rd4, [_Z19count_single_atomicPKiPiii_param_1];
	ld.param.u32 	%r6, [_Z19count_single_atomicPKiPiii_param_2];
	ld.param.u32 	%r7, [_Z19count_single_atomicPKiPiii_param_3];
	mov.u32 	%r8, %ctaid.x;
	mov.u32 	%r1, %ntid.x;
	mov.u32 	%r9, %tid.x;
	mad.lo.s32 	%r13, %r8, %r1, %r9;
	setp.ge.s32 	%p1, %r13, %r6;
	@%p1 bra 	$L__BB0_5;
	mov.u32 	%r10, %nctaid.x;
	mul.lo.s32 	%r3, %r1, %r10;
	cvta.to.global.u64 	%rd1, %rd3;
	cvta.to.global.u64 	%rd2, %rd4;
$L__BB0_2:
	mul.wide.s32 	%rd5, %r13, 4;
	add.s64 	%rd6, %rd1, %rd5;
	ld.global.u32 	%r11, [%rd6];
	setp.ne.s32 	%p2, %r11, %r7;
	@%p2 bra 	$L__BB0_4;
	atom.global.add.u32 	%r12, [%rd2], 1;
$L__BB0_4:
	add.s32 	%r13, %r13, %r3;
	setp.lt.s32 	%p3, %r13, %r6;
	@%p3 bra 	$L__BB0_2;
$L__BB0_5:
	ret;

}
	// .globl	_Z18count_block_reducePKiPiii
.visible .entry _Z18count_block_reducePKiPiii(
	.param .u64 .ptr .align 1 _Z18count_block_reducePKiPiii_param_0,
	.param .u64 .ptr .align 1 _Z18count_block_reducePKiPiii_param_1,
	.param .u32 _Z18count_block_reducePKiPiii_param_2,
	.param .u32 _Z18count_block_reducePKiPiii_param_3
)
{
	.reg .pred 	%p<14>;
	.reg .b32 	%r<69>;
	.reg .b64 	%rd<13>;
	// demoted variable
	.shared .align 4 .u32 _ZZ18count_block_reducePKiPiiiE11block_count;
	ld.param.u64 	%rd3, [_Z18count_block_reducePKiPiii_param_0];
	ld.param.u64 	%rd2, [_Z18count_block_reducePKiPiii_param_1];
	ld.param.u32 	%r25, [_Z18count_block_reducePKiPiii_param_2];
	ld.param.u32 	%r26, [_Z18count_block_reducePKiPiii_param_3];
	cvta.to.global.u64 	%rd1, %rd3;
	mov.u32 	%r1, %tid.x;
	mov.u32 	%r27, %ctaid.x;
	mov.u32 	%r28, %ntid.x;
	mad.lo.s32 	%r63, %r27, %r28, %r1;
	mov.u32 	%r29, %nctaid.x;
	mul.lo.s32 	%r3, %r28, %r29;
	setp.ne.s32 	%p1, %r1, 0;
	@%p1 bra 	$L__BB1_2;
	mov.b32 	%r30, 0;
	st.shared.u32 	[_ZZ18count_block_reducePKiPiiiE11block_count], %r30;
$L__BB1_2:
	bar.sync 	0;
	setp.ge.s32 	%p2, %r63, %r25;
	mov.b32 	%r68, 0;
	@%p2 bra 	$L__BB1_9;
	add.s32 	%r34, %r63, %r3;
	max.s32 	%r35, %r25, %r34;
	setp.lt.s32 	%p3, %r34, %r25;
	selp.u32 	%r36, 1, 0, %p3;
	add.s32 	%r37, %r34, %r36;
	sub.s32 	%r38, %r35, %r37;
	div.u32 	%r39, %r38, %r3;
	add.s32 	%r40, %r39, %r36;
	add.s32 	%r4, %r40, 1;
	and.b32  	%r5, %r4, 3;
	setp.lt.u32 	%p4, %r40, 3;
	mov.b32 	%r68, 0;
	@%p4 bra 	$L__BB1_6;
	and.b32  	%r42, %r4, -4;
	shl.b32 	%r6, %r3, 2;
	neg.s32 	%r59, %r42;
	mov.b32 	%r68, 0;
	mul.wide.s32 	%rd6, %r3, 4;
$L__BB1_5:
	mul.wide.s32 	%rd4, %r63, 4;
	add.s64 	%rd5, %rd1, %rd4;
	ld.global.u32 	%r43, [%rd5];
	setp.eq.s32 	%p5, %r43, %r26;
	selp.u32 	%r44, 1, 0, %p5;
	add.s32 	%r45, %r68, %r44;
	add.s64 	%rd7, %rd5, %rd6;
	ld.global.u32 	%r46, [%rd7];
	setp.eq.s32 	%p6, %r46, %r26;
	selp.u32 	%r47, 1, 0, %p6;
	add.s32 	%r48, %r45, %r47;
	add.s64 	%rd8, %rd7, %rd6;
	ld.global.u32 	%r49, [%rd8];
	setp.eq.s32 	%p7, %r49, %r26;
	selp.u32 	%r50, 1, 0, %p7;
	add.s32 	%r51, %r48, %r50;
	add.s64 	%rd9, %rd8, %rd6;
	ld.global.u32 	%r52, [%rd9];
	setp.eq.s32 	%p8, %r52, %r26;
	selp.u32 	%r53, 1, 0, %p8;
	add.s32 	%r68, %r51, %r53;
	add.s32 	%r63, %r63, %r6;
	add.s32 	%r59, %r59, 4;
	setp.ne.s32 	%p9, %r59, 0;
	@%p9 bra 	$L__BB1_5;
$L__BB1_6:
	setp.eq.s32 	%p10, %r5, 0;
	@%p10 bra 	$L__BB1_9;
	neg.s32 	%r65, %r5;
$L__BB1_8:
	.pragma "nounroll";
	mul.wide.s32 	%rd10, %r63, 4;
	add.s64 	%rd11, %rd1, %rd10;
	ld.global.u32 	%r54, [%rd11];
	setp.eq.s32 	%p11, %r54, %r26;
	selp.u32 	%r55, 1, 0, %p11;
	add.s32 	%r68, %r68, %r55;
	add.s32 	%r63, %r63, %r3;
	add.s32 	%r65, %r65, 1;
	setp.ne.s32 	%p12, %r65, 0;
	@%p12 bra 	$L__BB1_8;
$L__BB1_9:
	setp.ne.s32 	%p13, %r1, 0;
	atom.shared.add.u32 	%r56, [_ZZ18count_block_reducePKiPiiiE11block_count], %r68;
	bar.sync 	0;
	@%p13 bra 	$L__BB1_11;
	ld.shared.u32 	%r57, [_ZZ18count_block_reducePKiPiiiE11block_count];
	cvta.to.global.u64 	%rd12, %rd2;
	atom.global.add.u32 	%r58, [%rd12], %r57;
$L__BB1_11:
	ret;

}
	// .globl	_Z17count_warp_reducePKiPiii
.visible .entry _Z17count_warp_reducePKiPiii(
	.param .u64 .ptr .align 1 _Z17count_warp_reducePKiPiii_param_0,
	.param .u64 .ptr .align 1 _Z17count_warp_reducePKiPiii_param_1,
	.param .u32 _Z17count_warp_reducePKiPiii_param_2,
	.param .u32 _Z17count_warp_reducePKiPiii_param_3
)
{
	.reg .pred 	%p<26>;
	.reg .b32 	%r<98>;
	.reg .b64 	%rd<13>;
	// demoted variable
	.shared .align 4 .b8 _ZZ17count_warp_reducePKiPiiiE11warp_counts[32];
	ld.param.u64 	%rd3, [_Z17count_warp_reducePKiPiii_param_0];
	ld.param.u64 	%rd2, [_Z17count_warp_reducePKiPiii_param_1];
	ld.param.u32 	%r30, [_Z17count_warp_reducePKiPiii_param_2];
	ld.param.u32 	%r31, [_Z17count_warp_reducePKiPiii_param_3];
	cvta.to.global.u64 	%rd1, %rd3;
	mov.u32 	%r1, %tid.x;
	mov.u32 	%r33, %ctaid.x;
	mov.u32 	%r34, %ntid.x;
	mad.lo.s32 	%r91, %r33, %r34, %r1;
	mov.u32 	%r35, %nctaid.x;
	mul.lo.s32 	%r3, %r34, %r35;
	and.b32  	%r4, %r1, 31;
	setp.ge.s32 	%p1, %r91, %r30;
	mov.b32 	%r96, 0;
	@%p1 bra 	$L__BB2_7;
	add.s32 	%r38, %r91, %r3;
	max.s32 	%r39, %r30, %r38;
	setp.lt.s32 	%p2, %r38, %r30;
	selp.u32 	%r40, 1, 0, %p2;
	add.s32 	%r41, %r38, %r40;
	sub.s32 	%r42, %r39, %r41;
	div.u32 	%r43, %r42, %r3;
	add.s32 	%r44, %r43, %r40;
	add.s32 	%r5, %r44, 1;
	and.b32  	%r6, %r5, 3;
	setp.lt.u32 	%p3, %r44, 3;
	mov.b32 	%r96, 0;
	@%p3 bra 	$L__BB2_4;
	and.b32  	%r46, %r5, -4;
	shl.b32 	%r7, %r3, 2;
	neg.s32 	%r87, %r46;
	mov.b32 	%r96, 0;
	mul.wide.s32 	%rd6, %r3, 4;
$L__BB2_3:
	mul.wide.s32 	%rd4, %r91, 4;
	add.s64 	%rd5, %rd1, %rd4;
	ld.global.u32 	%r47, [%rd5];
	setp.eq.s32 	%p4, %r47, %r31;
	selp.u32 	%r48, 1, 0, %p4;
	add.s32 	%r49, %r96, %r48;
	add.s64 	%rd7, %rd5, %rd6;
	ld.global.u32 	%r50, [%rd7];
	setp.eq.s32 	%p5, %r50, %r31;
	selp.u32 	%r51, 1, 0, %p5;
	add.s32 	%r52, %r49, %r51;
	add.s64 	%rd8, %rd7, %rd6;
	ld.global.u32 	%r53, [%rd8];
	setp.eq.s32 	%p6, %r53, %r31;
	selp.u32 	%r54, 1, 0, %p6;
	add.s32 	%r55, %r52, %r54;
	add.s64 	%rd9, %rd8, %rd6;
	ld.global.u32 	%r56, [%rd9];
	setp.eq.s32 	%p7, %r56, %r31;
	selp.u32 	%r57, 1, 0, %p7;
	add.s32 	%r96, %r55, %r57;
	add.s32 	%r91, %r91, %r7;
	add.s32 	%r87, %r87, 4;
	setp.ne.s32 	%p8, %r87, 0;
	@%p8 bra 	$L__BB2_3;
$L__BB2_4:
	setp.eq.s32 	%p9, %r6, 0;
	@%p9 bra 	$L__BB2_7;
	neg.s32 	%r93, %r6;
$L__BB2_6:
	.pragma "nounroll";
	mul.wide.s32 	%rd10, %r91, 4;
	add.s64 	%rd11, %rd1, %rd10;
	ld.global.u32 	%r58, [%rd11];
	setp.eq.s32 	%p10, %r58, %r31;
	selp.u32 	%r59, 1, 0, %p10;
	add.s32 	%r96, %r96, %r59;
	add.s32 	%r91, %r91, %r3;
	add.s32 	%r93, %r93, 1;
	setp.ne.s32 	%p11, %r93, 0;
	@%p11 bra 	$L__BB2_6;
$L__BB2_7:
	shfl.sync.down.b32	%r60|%p12, %r96, 16, 31, -1;
	add.s32 	%r61, %r60, %r96;
	shfl.sync.down.b32	%r62|%p13, %r61, 8, 31, -1;
	add.s32 	%r63, %r61, %r62;
	shfl.sync.down.b32	%r64|%p14, %r63, 4, 31, -1;
	add.s32 	%r65, %r63, %r64;
	shfl.sync.down.b32	%r66|%p15, %r65, 2, 31, -1;
	add.s32 	%r67, %r65, %r66;
	shfl.sync.down.b32	%r68|%p16, %r67, 1, 31, -1;
	add.s32 	%r26, %r67, %r68;
	setp.ne.s32 	%p17, %r4, 0;
	@%p17 bra 	$L__BB2_9;
	shr.u32 	%r69, %r1, 3;
	and.b32  	%r70, %r69, 124;
	mov.u32 	%r71, _ZZ17count_warp_reducePKiPiiiE11warp_counts;
	add.s32 	%r72, %r71, %r70;
	st.shared.u32 	[%r72], %r26;
$L__BB2_9:
	bar.sync 	0;
	setp.gt.u32 	%p18, %r1, 31;
	@%p18 bra 	$L__BB2_14;
	setp.gt.u32 	%p19, %r4, 7;
	mov.b32 	%r97, 0;
	@%p19 bra 	$L__BB2_12;
	shl.b32 	%r74, %r4, 2;
	mov.u32 	%r75, _ZZ17count_warp_reducePKiPiiiE11warp_counts;
	add.s32 	%r76, %r75, %r74;
	ld.shared.u32 	%r97, [%r76];
$L__BB2_12:
	setp.ne.s32 	%p20, %r4, 0;
	shfl.sync.down.b32	%r77|%p21, %r97, 16, 31, -1;
	add.s32 	%r78, %r77, %r97;
	shfl.sync.down.b32	%r79|%p22, %r78, 8, 31, -1;
	add.s32 	%r80, %r78, %r79;
	shfl.sync.down.b32	%r81|%p23, %r80, 4, 31, -1;
	add.s32 	%r82, %r80, %r81;
	shfl.sync.down.b32	%r83|%p24, %r82, 2, 31, -1;
	add.s32 	%r84, %r82, %r83;
	shfl.sync.down.b32	%r85|%p25, %r84, 1, 31, -1;
	add.s32 	%r29, %r84, %r85;
	@%p20 bra 	$L__BB2_14;
	cvta.to.global.u64 	%rd12, %rd2;
	atom.global.add.u32 	%r86, [%rd12], %r29;
$L__BB2_14:
	ret;

}
	// .globl	_Z15contention_testPii
.visible .entry _Z15contention_testPii(
	.param .u64 .ptr .align 1 _Z15contention_testPii_param_0,
	.param .u32 _Z15contention_testPii_param_1
)
{
	.reg .pred 	%p<6>;
	.reg .b32 	%r<17>;
	.reg .b64 	%rd<3>;

	ld.param.u64 	%rd2, [_Z15contention_testPii_param_0];
	ld.param.u32 	%r8, [_Z15contention_testPii_param_1];
	cvta.to.global.u64 	%rd1, %rd2;
	setp.lt.s32 	%p1, %r8, 1;
	@%p1 bra 	$L__BB3_7;
	and.b32  	%r1, %r8, 3;
	setp.lt.u32 	%p2, %r8, 4;
	@%p2 bra 	$L__BB3_4;
	and.b32  	%r9, %r8, 2147483644;
	neg.s32 	%r15, %r9;
$L__BB3_3:
	atom.global.add.u32 	%r10, [%rd1], 1;
	atom.global.add.u32 	%r11, [%rd1], 1;
	atom.global.add.u32 	%r12, [%rd1], 1;
	atom.global.add.u32 	%r13, [%rd1], 1;
	add.s32 	%r15, %r15, 4;
	setp.ne.s32 	%p3, %r15, 0;
	@%p3 bra 	$L__BB3_3;
$L__BB3_4:
	setp.eq.s32 	%p4, %r1, 0;
	@%p4 bra 	$L__BB3_7;
	neg.s32 	%r16, %r1;
$L__BB3_6:
	.pragma "nounroll";
	atom.global.add.u32 	%r14, [%rd1], 1;
	add.s32 	%r16, %r16, 1;
	setp.ne.s32 	%p5, %r16, 0;
	@%p5 bra 	$L__BB3_6;
$L__BB3_7:
	ret;

}


// ===== COMPILED SASS (sm_100) =====

	.target	sm_100

	.elftype	@"ET_EXEC"


//--------------------- .note.nv.tkinfo           --------------------------
	.section	.note.nv.tkinfo,"",@"SHT_NOTE"
	.sectionflags	@"SHF_NOTE_NV_TKINFO"
	.tkinfo
        /*0018*/ 	.word	0x00000002
        /*0030*/ 	.string	""
        /*0030*/ 	.string	"ptxas"
        /*0030*/ 	.string	"Cuda compilation tools, release 13.0, V13.0.88"
        /*0030*/ 	.string	"Build cuda_13.0.r13.0/compiler.36424714_0"
        /*0030*/ 	.string	"-arch sm_100 -m 64 "



//--------------------- .note.nv.cuinfo           --------------------------
	.section	.note.nv.cuinfo,"",@"SHT_NOTE"
	.sectionflags	@"SHF_NOTE_NV_CUINFO"
        /*0018*/ 	.short	0x0002
        /*001a*/ 	.short	0x0064
        /*001c*/ 	.short	0x0082
	.zero		2


//--------------------- .nv.info                  --------------------------
	.section	.nv.info,"",@"SHT_CUDA_INFO"
	.align	4


	//----- nvinfo : EIATTR_REGCOUNT
	.align		4
        /*0000*/ 	.byte	0x04, 0x2f
        /*0002*/ 	.short	(.L_1 - .L_0)
	.align		4
.L_0:
        /*0004*/ 	.word	index@(_Z19count_single_atomicPKiPiii)
        /*0008*/ 	.word	0x0000000c


	//----- nvinfo : EIATTR_FRAME_SIZE
	.align		4
.L_1:
        /*000c*/ 	.byte	0x04, 0x11
        /*000e*/ 	.short	(.L_3 - .L_2)
	.align		4
.L_2:
        /*0010*/ 	.word	index@(_Z19count_single_atomicPKiPiii)
        /*0014*/ 	.word	0x00000000


	//----- nvinfo : EIATTR_REGCOUNT
	.align		4
.L_3:
        /*0018*/ 	.byte	0x04, 0x2f
        /*001a*/ 	.short	(.L_5 - .L_4)
	.align		4
.L_4:
        /*001c*/ 	.word	index@(_Z18count_block_reducePKiPiii)
        /*0020*/ 	.word	0x00000020


	//----- nvinfo : EIATTR_FRAME_SIZE
	.align		4
.L_5:
        /*0024*/ 	.byte	0x04, 0x11
        /*0026*/ 	.short	(.L_7 - .L_6)
	.align		4
.L_6:
        /*0028*/ 	.word	index@(_Z18count_block_reducePKiPiii)
        /*002c*/ 	.word	0x00000000


	//----- nvinfo : EIATTR_REGCOUNT
	.align		4
.L_7:
        /*0030*/ 	.byte	0x04, 0x2f
        /*0032*/ 	.short	(.L_9 - .L_8)
	.align		4
.L_8:
        /*0034*/ 	.word	index@(_Z17count_warp_reducePKiPiii)
        /*0038*/ 	.word	0x00000020


	//----- nvinfo : EIATTR_FRAME_SIZE
	.align		4
.L_9:
        /*003c*/ 	.byte	0x04, 0x11
        /*003e*/ 	.short	(.L_11 - .L_10)
	.align		4
.L_10:
        /*0040*/ 	.word	index@(_Z17count_warp_reducePKiPiii)
        /*0044*/ 	.word	0x00000000


	//----- nvinfo : EIATTR_REGCOUNT
	.align		4
.L_11:
        /*0048*/ 	.byte	0x04, 0x2f
        /*004a*/ 	.short	(.L_13 - .L_12)
	.align		4
.L_12:
        /*004c*/ 	.word	index@(_Z15contention_testPii)
        /*0050*/ 	.word	0x00000009


	//----- nvinfo : EIATTR_FRAME_SIZE
	.align		4
.L_13:
        /*0054*/ 	.byte	0x04, 0x11
        /*0056*/ 	.short	(.L_15 - .L_14)
	.align		4
.L_14:
        /*0058*/ 	.word	index@(_Z15contention_testPii)
        /*005c*/ 	.word	0x00000000


	//----- nvinfo : EIATTR_MIN_STACK_SIZE
	.align		4
.L_15:
        /*0060*/ 	.byte	0x04, 0x12
        /*0062*/ 	.short	(.L_17 - .L_16)
	.align		4
.L_16:
        /*0064*/ 	.word	index@(_Z15contention_testPii)
        /*0068*/ 	.word	0x00000000


	//----- nvinfo : EIATTR_MIN_STACK_SIZE
	.align		4
.L_17:
        /*006c*/ 	.byte	0x04, 0x12
        /*006e*/ 	.short	(.L_19 - .L_18)
	.align		4
.L_18:
        /*0070*/ 	.word	index@(_Z17count_warp_reducePKiPiii)
        /*0074*/ 	.word	0x00000000


	//----- nvinfo : EIATTR_MIN_STACK_SIZE
	.align		4
.L_19:
        /*0078*/ 	.byte	0x04, 0x12
        /*007a*/ 	.short	(.L_21 - .L_20)
	.align		4
.L_20:
        /*007c*/ 	.word	index@(_Z18count_block_reducePKiPiii)
        /*0080*/ 	.word	0x00000000


	//----- nvinfo : EIATTR_MIN_STACK_SIZE
	.align		4
.L_21:
        /*0084*/ 	.byte	0x04, 0x12
        /*0086*/ 	.short	(.L_23 - .L_22)
	.align		4
.L_22:
        /*0088*/ 	.word	index@(_Z19count_single_atomicPKiPiii)
        /*008c*/ 	.word	0x00000000
.L_23:


//--------------------- .nv.compat                --------------------------
	.section	.nv.compat,"",@"SHT_CUDA_COMPAT_INFO"
	.align	4
        /*0000*/ 	.byte	0x02, 0x09, 0x00, 0x00, 0x02, 0x02, 0x01, 0x00, 0x02, 0x05, 0x05, 0x00, 0x03, 0x07, 0x01, 0x01
        /*0010*/ 	.byte	0x02, 0x03, 0x00, 0x00, 0x02, 0x06, 0x01, 0x00, 0x04, 0x0b, 0x08, 0x00, 0x09, 0x00, 0x00, 0x00
        /*0020*/ 	.byte	0x00, 0x00, 0x00, 0x00


//--------------------- .nv.info._Z15contention_testPii --------------------------
	.section	.nv.info._Z15contention_testPii,"",@"SHT_CUDA_INFO"
	.sectionflags	@""
	.align	4


	//----- nvinfo : EIATTR_CUDA_API_VERSION
	.align		4
        /*0000*/ 	.byte	0x04, 0x37
        /*0002*/ 	.short	(.L_25 - .L_24)
.L_24:
        /*0004*/ 	.word	0x00000082


	//----- nvinfo : EIATTR_KPARAM_INFO
	.align		4
.L_25:
        /*0008*/ 	.byte	0x04, 0x17
        /*000a*/ 	.short	(.L_27 - .L_26)
.L_26:
        /*000c*/ 	.word	0x00000000
        /*0010*/ 	.short	0x0001
        /*0012*/ 	.short	0x0008
        /*0014*/ 	.byte	0x00, 0xf0, 0x11, 0x00


	//----- nvinfo : EIATTR_KPARAM_INFO
	.align		4
.L_27:
        /*0018*/ 	.byte	0x04, 0x17
        /*001a*/ 	.short	(.L_29 - .L_28)
.L_28:
        /*001c*/ 	.word	0x00000000
        /*0020*/ 	.short	0x0000
        /*0022*/ 	.short	0x0000
        /*0024*/ 	.byte	0x00, 0xf5, 0x21, 0x00


	//----- nvinfo : EIATTR_SPARSE_MMA_MASK
	.align		4
.L_29:
        /*0028*/ 	.byte	0x03, 0x50
        /*002a*/ 	.short	0x0000


	//----- nvinfo : EIATTR_MAXREG_COUNT
	.align		4
        /*002c*/ 	.byte	0x03, 0x1b
        /*002e*/ 	.short	0x00ff


	//----- nvinfo : EIATTR_MERCURY_ISA_VERSION
	.align		4
        /*0030*/ 	.byte	0x03, 0x5f
        /*0032*/ 	.short	0x0101


	//----- nvinfo : EIATTR_INT_WARP_WIDE_INSTR_OFFSETS
	.align		4
        /*0034*/ 	.byte	0x04, 0x31
        /*0036*/ 	.short	(.L_31 - .L_30)


	//   ....[0]....
.L_30:
        /*0038*/ 	.word	0x000000d0


	//   ....[1]....
        /*003c*/ 	.word	0x000001c0


	//----- nvinfo : EIATTR_VRC_CTA_INIT_COUNT
	.align		4
.L_31:
        /*0040*/ 	.byte	0x02, 0x4a
	.zero		1
	.zero		1


	//----- nvinfo : EIATTR_EXIT_INSTR_OFFSETS
	.align		4
        /*0044*/ 	.byte	0x04, 0x1c
        /*0046*/ 	.short	(.L_33 - .L_32)


	//   ....[0]....
.L_32:
        /*0048*/ 	.word	0x00000030


	//   ....[1]....
        /*004c*/ 	.word	0x00000180


	//   ....[2]....
        /*0050*/ 	.word	0x00000240


	//----- nvinfo : EIATTR_CBANK_PARAM_SIZE
	.align		4
.L_33:
        /*0054*/ 	.byte	0x03, 0x19
        /*0056*/ 	.short	0x000c


	//----- nvinfo : EIATTR_PARAM_CBANK
	.align		4
        /*0058*/ 	.byte	0x04, 0x0a
        /*005a*/ 	.short	(.L_35 - .L_34)
	.align		4
.L_34:
        /*005c*/ 	.word	index@(.nv.constant0._Z15contention_testPii)
        /*0060*/ 	.short	0x0380
        /*0062*/ 	.short	0x000c


	//----- nvinfo : EIATTR_SW_WAR
	.align		4
.L_35:
        /*0064*/ 	.byte	0x04, 0x36
        /*0066*/ 	.short	(.L_37 - .L_36)
.L_36:
        /*0068*/ 	.word	0x00000008
.L_37:


//--------------------- .nv.info._Z17count_warp_reducePKiPiii --------------------------
	.section	.nv.info._Z17count_warp_reducePKiPiii,"",@"SHT_CUDA_INFO"
	.sectionflags	@""
	.align	4


	//----- nvinfo : EIATTR_CUDA_API_VERSION
	.align		4
        /*0000*/ 	.byte	0x04, 0x37
        /*0002*/ 	.short	(.L_39 - .L_38)
.L_38:
        /*0004*/ 	.word	0x00000082


	//----- nvinfo : EIATTR_KPARAM_INFO
	.align		4
.L_39:
        /*0008*/ 	.byte	0x04, 0x17
        /*000a*/ 	.short	(.L_41 - .L_40)
.L_40:
        /*000c*/ 	.word	0x00000000
        /*0010*/ 	.short	0x0003
        /*0012*/ 	.short	0x0014
        /*0014*/ 	.byte	0x00, 0xf0, 0x11, 0x00


	//----- nvinfo : EIATTR_KPARAM_INFO
	.align		4
.L_41:
        /*0018*/ 	.byte	0x04, 0x17
        /*001a*/ 	.short	(.L_43 - .L_42)
.L_42:
        /*001c*/ 	.word	0x00000000
        /*0020*/ 	.short	0x0002
        /*0022*/ 	.short	0x0010
        /*0024*/ 	.byte	0x00, 0xf0, 0x11, 0x00


	//----- nvinfo : EIATTR_KPARAM_INFO
	.align		4
.L_43:
        /*0028*/ 	.byte	0x04, 0x17
        /*002a*/ 	.short	(.L_45 - .L_44)
.L_44:
        /*002c*/ 	.word	0x00000000
        /*0030*/ 	.short	0x0001
        /*0032*/ 	.short	0x0008
        /*0034*/ 	.byte	0x00, 0xf5, 0x21, 0x00


	//----- nvinfo : EIATTR_KPARAM_INFO
	.align		4
.L_45:
        /*0038*/ 	.byte	0x04, 0x17
        /*003a*/ 	.short	(.L_47 - .L_46)
.L_46:
        /*003c*/ 	.word	0x00000000
        /*0040*/ 	.short	0x0000
        /*0042*/ 	.short	0x0000
        /*0044*/ 	.byte	0x00, 0xf5, 0x21, 0x00


	//----- nvinfo : EIATTR_SPARSE_MMA_MASK
	.align		4
.L_47:
        /*0048*/ 	.byte	0x03, 0x50
        /*004a*/ 	.short	0x0000


	//----- nvinfo : EIATTR_MAXREG_COUNT
	.align		4
        /*004c*/ 	.byte	0x03, 0x1b
        /*004e*/ 	.short	0x00ff


	//----- nvinfo : EIATTR_NUM_BARRIERS
	.align		4
        /*0050*/ 	.byte	0x02, 0x4c
        /*0052*/ 	.byte	0x01
	.zero		1


	//----- nvinfo : EIATTR_MERCURY_ISA_VERSION
	.align		4
        /*0054*/ 	.byte	0x03, 0x5f
        /*0056*/ 	.short	0x0101


	//----- nvinfo : EIATTR_INT_WARP_WIDE_INSTR_OFFSETS
	.align		4
        /*0058*/ 	.byte	0x04, 0x31
        /*005a*/ 	.short	(.L_49 - .L_48)


	//   ....[0]....
.L_48:
        /*005c*/ 	.word	0x000011e0


	//   ....[1]....
        /*0060*/ 	.word	0x000011f0


	//----- nvinfo : EIATTR_COOP_GROUP_MASK_REGIDS
	.align		4
.L_49:
        /*0064*/ 	.byte	0x04, 0x29
        /*0066*/ 	.short	(.L_51 - .L_50)


	//   ....[0]....
.L_50:
        /*0068*/ 	.word	0xffffffff


	//   ....[1]....
        /*006c*/ 	.word	0xffffffff


	//   ....[2]....
        /*0070*/ 	.word	0xffffffff


	//   ....[3]....
        /*0074*/ 	.word	0xffffffff


	//   ....[4]....
        /*0078*/ 	.word	0xffffffff


	//   ....[5]....
        /*007c*/ 	.word	0xffffffff


	//   ....[6]....
        /*0080*/ 	.word	0xffffffff


	//   ....[7]....
        /*0084*/ 	.word	0xffffffff


	//   ....[8]....
        /*0088*/ 	.word	0xffffffff


	//   ....[9]....
        /*008c*/ 	.word	0xffffffff


	//----- nvinfo : EIATTR_COOP_GROUP_INSTR_OFFSETS
	.align		4
.L_51:
        /*0090*/ 	.byte	0x04, 0x28
        /*0092*/ 	.short	(.L_53 - .L_52)


	//   ....[0]....
.L_52:
        /*0094*/ 	.word	0x00000f50


	//   ....[1]....
        /*0098*/ 	.word	0x00000fd0


	//   ....[2]....
        /*009c*/ 	.word	0x00001010


	//   ....[3]....
        /*00a0*/ 	.word	0x00001030


	//   ....[4]....
        /*00a4*/ 	.word	0x00001050


	//   ....[5]....
        /*00a8*/ 	.word	0x00001110


	//   ....[6]....
        /*00ac*/ 	.word	0x00001130


	//   ....[7]....
        /*00b0*/ 	.word	0x00001150


	//   ....[8]....
        /*00b4*/ 	.word	0x00001170


	//   ....[9]....
        /*00b8*/ 	.word	0x00001190


	//----- nvinfo : EIATTR_VRC_CTA_INIT_COUNT
	.align		4
.L_53:
        /*00bc*/ 	.byte	0x02, 0x4a
	.zero		1
	.zero		1


	//----- nvinfo : EIATTR_EXIT_INSTR_OFFSETS
	.align		4
        /*00c0*/ 	.byte	0x04, 0x1c
        /*00c2*/ 	.short	(.L_55 - .L_54)


	//   ....[0]....
.L_54:
        /*00c4*/ 	.word	0x00001090


	//   ....[1]....
        /*00c8*/ 	.word	0x000011a0


	//   ....[2]....
        /*00cc*/ 	.word	0x00001240


	//----- nvinfo : EIATTR_CRS_STACK_SIZE
	.align		4
.L_55:
        /*00d0*/ 	.byte	0x04, 0x1e
        /*00d2*/ 	.short	(.L_57 - .L_56)
.L_56:
        /*00d4*/ 	.word	0x00000000


	//----- nvinfo : EIATTR_CBANK_PARAM_SIZE
	.align		4
.L_57:
        /*00d8*/ 	.byte	0x03, 0x19
        /*00da*/ 	.short	0x0018


	//----- nvinfo : EIATTR_PARAM_CBANK
	.align		4
        /*00dc*/ 	.byte	0x04, 0x0a
        /*00de*/ 	.short	(.L_59 - .L_58)
	.align		4
.L_58:
        /*00e0*/ 	.word	index@(.nv.constant0._Z17count_warp_reducePKiPiii)
        /*00e4*/ 	.short	0x0380
        /*00e6*/ 	.short	0x0018


	//----- nvinfo : EIATTR_SW_WAR
	.align		4
.L_59:
        /*00e8*/ 	.byte	0x04, 0x36
        /*00ea*/ 	.short	(.L_61 - .L_60)
.L_60:
        /*00ec*/ 	.word	0x00000008
.L_61:


//--------------------- .nv.info._Z18count_block_reducePKiPiii --------------------------
	.section	.nv.info._Z18count_block_reducePKiPiii,"",@"SHT_CUDA_INFO"
	.sectionflags	@""
	.align	4


	//----- nvinfo : EIATTR_CUDA_API_VERSION
	.align		4
        /*0000*/ 	.byte	0x04, 0x37
        /*0002*/ 	.short	(.L_63 - .L_62)
.L_62:
        /*0004*/ 	.word	0x00000082


	//----- nvinfo : EIATTR_KPARAM_INFO
	.align		4
.L_63:
        /*0008*/ 	.byte	0x04, 0x17
        /*000a*/ 	.short	(.L_65 - .L_64)
.L_64:
        /*000c*/ 	.word	0x00000000
        /*0010*/ 	.short	0x0003
        /*0012*/ 	.short	0x0014
        /*0014*/ 	.byte	0x00, 0xf0, 0x11, 0x00


	//----- nvinfo : EIATTR_KPARAM_INFO
	.align		4
.L_65:
        /*0018*/ 	.byte	0x04, 0x17
        /*001a*/ 	.short	(.L_67 - .L_66)
.L_66:
        /*001c*/ 	.word	0x00000000
        /*0020*/ 	.short	0x0002
        /*0022*/ 	.short	0x0010
        /*0024*/ 	.byte	0x00, 0xf0, 0x11, 0x00


	//----- nvinfo : EIATTR_KPARAM_INFO
	.align		4
.L_67:
        /*0028*/ 	.byte	0x04, 0x17
        /*002a*/ 	.short	(.L_69 - .L_68)
.L_68:
        /*002c*/ 	.word	0x00000000
        /*0030*/ 	.short	0x0001
        /*0032*/ 	.short	0x0008
        /*0034*/ 	.byte	0x00, 0xf5, 0x21, 0x00


	//----- nvinfo : EIATTR_KPARAM_INFO
	.align		4
.L_69:
        /*0038*/ 	.byte	0x04, 0x17
        /*003a*/ 	.short	(.L_71 - .L_70)
.L_70:
        /*003c*/ 	.word	0x00000000
        /*0040*/ 	.short	0x0000
        /*0042*/ 	.short	0x0000
        /*0044*/ 	.byte	0x00, 0xf5, 0x21, 0x00


	//----- nvinfo : EIATTR_SPARSE_MMA_MASK
	.align		4
.L_71:
        /*0048*/ 	.byte	0x03, 0x50
        /*004a*/ 	.short	0x0000


	//----- nvinfo : EIATTR_MAXREG_COUNT
	.align		4
        /*004c*/ 	.byte	0x03, 0x1b
        /*004e*/ 	.short	0x00ff


	//----- nvinfo : EIATTR_NUM_BARRIERS
	.align		4
        /*0050*/ 	.byte	0x02, 0x4c
        /*0052*/ 	.byte	0x01
	.zero		1


	//----- nvinfo : EIATTR_MERCURY_ISA_VERSION
	.align		4
        /*0054*/ 	.byte	0x03, 0x5f
        /*0056*/ 	.short	0x0101


	//----- nvinfo : EIATTR_INT_WARP_WIDE_INSTR_OFFSETS
	.align		4
        /*0058*/ 	.byte	0x04, 0x31
        /*005a*/ 	.short	(.L_73 - .L_72)


	//   ....[0]....
.L_72:
        /*005c*/ 	.word	0x00000fc0


	//   ....[1]....
        /*0060*/ 	.word	0x00000fd0


	//----- nvinfo : EIATTR_VRC_CTA_INIT_COUNT
	.align		4
.L_73:
        /*0064*/ 	.byte	0x02, 0x4a
	.zero		1
	.zero		1


	//----- nvinfo : EIATTR_EXIT_INSTR_OFFSETS
	.align		4
        /*0068*/ 	.byte	0x04, 0x1c
        /*006a*/ 	.short	(.L_75 - .L_74)


	//   ....[0]....
.L_74:
        /*006c*/ 	.word	0x00001050


	//   ....[1]....
        /*0070*/ 	.word	0x00001090


	//----- nvinfo : EIATTR_CRS_STACK_SIZE
	.align		4
.L_75:
        /*0074*/ 	.byte	0x04, 0x1e
        /*0076*/ 	.short	(.L_77 - .L_76)
.L_76:
        /*0078*/ 	.word	0x00000000


	//----- nvinfo : EIATTR_CBANK_PARAM_SIZE
	.align		4
.L_77:
        /*007c*/ 	.byte	0x03, 0x19
        /*007e*/ 	.short	0x0018


	//----- nvinfo : EIATTR_PARAM_CBANK
	.align		4
        /*0080*/ 	.byte	0x04, 0x0a
        /*0082*/ 	.short	(.L_79 - .L_78)
	.align		4
.L_78:
        /*0084*/ 	.word	index@(.nv.constant0._Z18count_block_reducePKiPiii)
        /*0088*/ 	.short	0x0380
        /*008a*/ 	.short	0x0018


	//----- nvinfo : EIATTR_SW_WAR
	.align		4
.L_79:
        /*008c*/ 	.byte	0x04, 0x36
        /*008e*/ 	.short	(.L_81 - .L_80)
.L_80:
        /*0090*/ 	.word	0x00000008
.L_81:


//--------------------- .nv.info._Z19count_single_atomicPKiPiii --------------------------
	.section	.nv.info._Z19count_single_atomicPKiPiii,"",@"SHT_CUDA_INFO"
	.sectionflags	@""
	.align	4


	//----- nvinfo : EIATTR_CUDA_API_VERSION
	.align		4
        /*0000*/ 	.byte	0x04, 0x37
        /*0002*/ 	.short	(.L_83 - .L_82)
.L_82:
        /*0004*/ 	.word	0x00000082


	//----- nvinfo : EIATTR_KPARAM_INFO
	.align		4
.L_83:
        /*0008*/ 	.byte	0x04, 0x17
        /*000a*/ 	.short	(.L_85 - .L_84)
.L_84:
        /*000c*/ 	.word	0x00000000
        /*0010*/ 	.short	0x0003
        /*0012*/ 	.short	0x0014
        /*0014*/ 	.byte	0x00, 0xf0, 0x11, 0x00


	//----- nvinfo : EIATTR_KPARAM_INFO
	.align		4
.L_85:
        /*0018*/ 	.byte	0x04, 0x17
        /*001a*/ 	.short	(.L_87 - .L_86)
.L_86:
        /*001c*/ 	.word	0x00000000
        /*0020*/ 	.short	0x0002
        /*0022*/ 	.short	0x0010
        /*0024*/ 	.byte	0x00, 0xf0, 0x11, 0x00


	//----- nvinfo : EIATTR_KPARAM_INFO
	.align		4
.L_87:
        /*0028*/ 	.byte	0x04, 0x17
        /*002a*/ 	.short	(.L_89 - .L_88)
.L_88:
        /*002c*/ 	.word	0x00000000
        /*0030*/ 	.short	0x0001
        /*0032*/ 	.short	0x0008
        /*0034*/ 	.byte	0x00, 0xf5, 0x21, 0x00


	//----- nvinfo : EIATTR_KPARAM_INFO
	.align		4
.L_89:
        /*0038*/ 	.byte	0x04, 0x17
        /*003a*/ 	.short	(.L_91 - .L_90)
.L_90:
        /*003c*/ 	.word	0x00000000
        /*0040*/ 	.short	0x0000
        /*0042*/ 	.short	0x0000
        /*0044*/ 	.byte	0x00, 0xf5, 0x21, 0x00


	//----- nvinfo : EIATTR_SPARSE_MMA_MASK
	.align		4
.L_91:
        /*0048*/ 	.byte	0x03, 0x50
        /*004a*/ 	.short	0x0000


	//----- nvinfo : EIATTR_MAXREG_COUNT
	.align		4
        /*004c*/ 	.byte	0x03, 0x1b
        /*004e*/ 	.short	0x00ff


	//----- nvinfo : EIATTR_MERCURY_ISA_VERSION
	.align		4
        /*0050*/ 	.byte	0x03, 0x5f
        /*0052*/ 	.short	0x0101


	//----- nvinfo : EIATTR_INT_WARP_WIDE_INSTR_OFFSETS
	.align		4
        /*0054*/ 	.byte	0x04, 0x31
        /*0056*/ 	.short	(.L_93 - .L_92)


	//   ....[0]....
.L_92:
        /*0058*/ 	.word	0x00000160


	//----- nvinfo : EIATTR_VRC_CTA_INIT_COUNT
	.align		4
.L_93:
        /*005c*/ 	.byte	0x02, 0x4a
	.zero		1
	.zero		1


	//----- nvinfo : EIATTR_EXIT_INSTR_OFFSETS
	.align		4
        /*0060*/ 	.byte	0x04, 0x1c
        /*0062*/ 	.short	(.L_95 - .L_94)


	//   ....[0]....
.L_94:
        /*0064*/ 	.word	0x00000070


	//   ....[1]....
        /*0068*/ 	.word	0x000001d0


	//----- nvinfo : EIATTR_CRS_STACK_SIZE
	.align		4
.L_95:
        /*006c*/ 	.byte	0x04, 0x1e
        /*006e*/ 	.short	(.L_97 - .L_96)
.L_96:
        /*0070*/ 	.word	0x00000000


	//----- nvinfo : EIATTR_CBANK_PARAM_SIZE
	.align		4
.L_97:
        /*0074*/ 	.byte	0x03, 0x19
        /*0076*/ 	.short	0x0018


	//----- nvinfo : EIATTR_PARAM_CBANK
	.align		4
        /*0078*/ 	.byte	0x04, 0x0a
        /*007a*/ 	.short	(.L_99 - .L_98)
	.align		4
.L_98:
        /*007c*/ 	.word	index@(.nv.constant0._Z19count_single_atomicPKiPiii)
        /*0080*/ 	.short	0x0380
        /*0082*/ 	.short	0x0018


	//----- nvinfo : EIATTR_SW_WAR
	.align		4
.L_99:
        /*0084*/ 	.byte	0x04, 0x36
        /*0086*/ 	.short	(.L_101 - .L_100)
.L_100:
        /*0088*/ 	.word	0x00000008
.L_101:


//--------------------- .nv.callgraph             --------------------------
	.section	.nv.callgraph,"",@"SHT_CUDA_CALLGRAPH"
	.align	4
	.sectionentsize	8
	.align		4
        /*0000*/ 	.word	0x00000000
	.align		4
        /*0004*/ 	.word	0xffffffff
	.align		4
        /*0008*/ 	.word	0x00000000
	.align		4
        /*000c*/ 	.word	0xfffffffe
	.align		4
        /*0010*/ 	.word	0x00000000
	.align		4
        /*0014*/ 	.word	0xfffffffd
	.align		4
        /*0018*/ 	.word	0x00000000
	.align		4
        /*001c*/ 	.word	0xfffffffc


//--------------------- .text._Z15contention_testPii --------------------------
	.section	.text._Z15contention_testPii,"ax",@progbits
	.align	128
        .global         _Z15contention_testPii
        .type           _Z15contention_testPii,@function
        .size           _Z15contention_testPii,(.L_x_34 - _Z15contention_testPii)
        .other          _Z15contention_testPii,@"STO_CUDA_ENTRY STV_DEFAULT"
_Z15contention_testPii:
.text._Z15contention_testPii:
[----:B------:R-:W-:Y:S08]  /*0000*/  LDC R1, c[0x0][0x37c] ;  /* 0x0000df00ff017b82 */ /* 0x000ff00000000800 */
[----:B------:R-:W0:Y:S02]  /*0010*/  LDC R4, c[0x0][0x388] ;  /* 0x0000e200ff047b82 */ /* 0x000e240000000800 */
[----:B0-----:R-:W-:-:S13]  /*0020*/  ISETP.GE.AND P0, PT, R4, 0x1, PT ;  /* 0x000000010400780c */ /* 0x001fda0003f06270 */
[----:B------:R-:W-:Y:S05]  /*0030*/  @!P0 EXIT ;  /* 0x000000000000894d */ /* 0x000fea0003800000 */
[C---:B------:R-:W-:Y:S01]  /*0040*/  ISETP.GE.U32.AND P1, PT, R4.reuse, 0x4, PT ;  /* 0x000000040400780c */ /* 0x040fe20003f26070 */
[----:B------:R-:W0:Y:S01]  /*0050*/  LDCU.64 UR4, c[0x0][0x358] ;  /* 0x00006b00ff0477ac */ /* 0x000e220008000a00 */
[----:B------:R-:W-:-:S04]  /*0060*/  LOP3.LUT R0, R4, 0x3, RZ, 0xc0, !PT ;  /* 0x0000000304007812 */ /* 0x000fc800078ec0ff */
[----:B------:R-:W-:-:S07]  /*0070*/  ISETP.NE.AND P0, PT, R0, RZ, PT ;  /* 0x000000ff0000720c */ /* 0x000fce0003f05270 */
[----:B------:R-:W-:Y:S06]  /*0080*/  @!P1 BRA `(.L_x_0) ;  /* 0x00000000003c9947 */ /* 0x000fec0003800000 */
[----:B------:R-:W1:Y:S01]  /*0090*/  S2R R6, SR_LANEID ;  /* 0x0000000000067919 */ /* 0x000e620000000000 */
[----:B------:R-:W2:Y:S01]  /*00a0*/  LDC.64 R2, c[0x0][0x380] ;  /* 0x0000e000ff027b82 */ /* 0x000ea20000000a00 */
[----:B------:R-:W-:-:S05]  /*00b0*/  LOP3.LUT R4, R4, 0x7ffffffc, RZ, 0xc0, !PT ;  /* 0x7ffffffc04047812 */ /* 0x000fca00078ec0ff */
[----:B------:R-:W-:-:S07]  /*00c0*/  IMAD.MOV R4, RZ, RZ, -R4 ;  /* 0x000000ffff047224 */ /* 0x000fce00078e0a04 */
.L_x_1:
[----:B------:R-:W-:Y:S02]  /*00d0*/  VOTEU.ANY UR6, UPT, PT ;  /* 0x0000000000067886 */ /* 0x000fe400038e0100 */
[----:B------:R-:W-:Y:S02]  /*00e0*/  UFLO.U32 UR7, UR6 ;  /* 0x00000006000772bd */ /* 0x000fe400080e0000 */
[----:B------:R-:W0:Y:S04]  /*00f0*/  POPC R5, UR6 ;  /* 0x0000000600057d09 */ /* 0x000e280008000000 */
[----:B-1----:R-:W-:Y:S01]  /*0100*/  ISETP.EQ.U32.AND P1, PT, R6, UR7, PT ;  /* 0x0000000706007c0c */ /* 0x002fe2000bf22070 */
[----:B------:R-:W-:-:S12]  /*0110*/  VIADD R4, R4, 0x4 ;  /* 0x0000000404047836 */ /* 0x000fd80000000000 */
[----:B0-2---:R3:W-:Y:S04]  /*0120*/  @P1 REDG.E.ADD.STRONG.GPU desc[UR4][R2.64], R5 ;  /* 0x000000050200198e */ /* 0x0057e8000c12e104 */
[----:B------:R3:W-:Y:S04]  /*0130*/  @P1 REDG.E.ADD.STRONG.GPU desc[UR4][R2.64], R5 ;  /* 0x000000050200198e */ /* 0x0007e8000c12e104 */
[----:B------:R3:W-:Y:S04]  /*0140*/  @P1 REDG.E.ADD.STRONG.GPU desc[UR4][R2.64], R5 ;  /* 0x000000050200198e */ /* 0x0007e8000c12e104 */
[----:B------:R3:W-:Y:S01]  /*0150*/  @P1 REDG.E.ADD.STRONG.GPU desc[UR4][R2.64], R5 ;  /* 0x000000050200198e */ /* 0x0007e2000c12e104 */
[----:B------:R-:W-:-:S13]  /*0160*/  ISETP.NE.AND P1, PT, R4, RZ, PT ;  /* 0x000000ff0400720c */ /* 0x000fda0003f25270 */
[----:B---3--:R-:W-:Y:S05]  /*0170*/  @P1 BRA `(.L_x_1) ;  /* 0xfffffffc00d41947 */ /* 0x008fea000383ffff */
.L_x_0:
[----:B0-----:R-:W-:Y:S05]  /*0180*/  @!P0 EXIT ;  /* 0x000000000000894d */ /* 0x001fea0003800000 */
[----:B------:R-:W0:Y:S01]  /*0190*/  S2R R4, SR_LANEID ;  /* 0x0000000000047919 */ /* 0x000e220000000000 */
[----:B------:R-:W1:Y:S01]  /*01a0*/  LDC.64 R2, c[0x0][0x380] ;  /* 0x0000e000ff027b82 */ /* 0x000e620000000a00 */
[----:B------:R-:W-:-:S07]  /*01b0*/  IMAD.MOV R0, RZ, RZ, -R0 ;  /* 0x000000ffff007224 */ /* 0x000fce00078e0a00 */
.L_x_2:
[----:B------:R-:W-:Y:S02]  /*01c0*/  VOTEU.ANY UR6, UPT, PT ;  /* 0x0000000000067886 */ /* 0x000fe400038e0100 */
[----:B------:R-:W-:Y:S02]  /*01d0*/  UFLO.U32 UR7, UR6 ;  /* 0x00000006000772bd */ /* 0x000fe400080e0000 */
[----:B------:R-:W1:Y:S04]  /*01e0*/  POPC R5, UR6 ;  /* 0x0000000600057d09 */ /* 0x000e680008000000 */
[----:B0-----:R-:W-:Y:S01]  /*01f0*/  ISETP.EQ.U32.AND P0, PT, R4, UR7, PT ;  /* 0x0000000704007c0c */ /* 0x001fe2000bf02070 */
[----:B------:R-:W-:-:S12]  /*0200*/  VIADD R0, R0, 0x1 ;  /* 0x0000000100007836 */ /* 0x000fd80000000000 */
[----:B-1----:R2:W-:Y:S01]  /*0210*/  @P0 REDG.E.ADD.STRONG.GPU desc[UR4][R2.64], R5 ;  /* 0x000000050200098e */ /* 0x0025e2000c12e104 */
[----:B------:R-:W-:-:S13]  /*0220*/  ISETP.NE.AND P0, PT, R0, RZ, PT ;  /* 0x000000ff0000720c */ /* 0x000fda0003f05270 */
[----:B--2---:R-:W-:Y:S05]  /*0230*/  @P0 BRA `(.L_x_2) ;  /* 0xfffffffc00e00947 */ /* 0x004fea000383ffff */
[----:B------:R-:W-:Y:S05]  /*0240*/  EXIT ;  /* 0x000000000000794d */ /* 0x000fea0003800000 */
.L_x_3:
[----:B------:R-:W-:-:S00]  /*0250*/  BRA `(.L_x_3) ;  /* 0xfffffffc00fc7947 */ /* 0x000fc0000383ffff */
[----:B------:R-:W-:-:S00]  /*0260*/  NOP ;  /* 0x0000000000007918 */ /* 0x000fc00000000000 */
        /* <DEDUP_REMOVED lines=9> */
.L_x_34:


//--------------------- .text._Z17count_warp_reducePKiPiii --------------------------
	.section	.text._Z17count_warp_reducePKiPiii,"ax",@progbits
	.align	128
        .global         _Z17count_warp_reducePKiPiii
        .type           _Z17count_warp_reducePKiPiii,@function
        .size           _Z17count_warp_reducePKiPiii,(.L_x_35 - _Z17count_warp_reducePKiPiii)
        .other          _Z17count_warp_reducePKiPiii,@"STO_CUDA_ENTRY STV_DEFAULT"
_Z17count_warp_reducePKiPiii:
.text._Z17count_warp_reducePKiPiii:
[----:B------:R-:W-:Y:S01]  /*0000*/  LDC R1, c[0x0][0x37c] ;  /* 0x0000df00ff017b82 */ /* 0x000fe20000000800 */
[----:B------:R-:W0:Y:S07]  /*0010*/  S2R R0, SR_TID.X ;  /* 0x0000000000007919 */ /* 0x000e2e0000002100 */
[----:B------:R-:W1:Y:S01]  /*0020*/  S2UR UR4, SR_CTAID.X ;  /* 0x00000000000479c3 */ /* 0x000e620000002500 */
[----:B------:R-:W2:Y:S01]  /*0030*/  LDCU UR8, c[0x0][0x390] ;  /* 0x00007200ff0877ac */ /* 0x000ea20008000800 */
[----:B------:R-:W-:Y:S01]  /*0040*/  BSSY.RECONVERGENT B2, `(.L_x_4) ;  /* 0x00000ef000027945 */ /* 0x000fe20003800200 */
[----:B------:R-:W-:Y:S01]  /*0050*/  IMAD.MOV.U32 R18, RZ, RZ, RZ ;  /* 0x000000ffff127224 */ /* 0x000fe200078e00ff */
[----:B------:R-:W3:Y:S04]  /*0060*/  LDCU.64 UR6, c[0x0][0x358] ;  /* 0x00006b00ff0677ac */ /* 0x000ee80008000a00 */
[----:B------:R-:W1:Y:S01]  /*0070*/  LDC R3, c[0x0][0x360] ;  /* 0x0000d800ff037b82 */ /* 0x000e620000000800 */
[----:B------:R-:W4:Y:S01]  /*0080*/  LDCU UR5, c[0x0][0x370] ;  /* 0x00006e00ff0577ac */ /* 0x000f220008000800 */
[----:B------:R-:W1:Y:S01]  /*0090*/  LDCU UR9, c[0x0][0x394] ;  /* 0x00007280ff0977ac */ /* 0x000e620008000800 */
[----:B------:R-:W1:Y:S01]  /*00a0*/  LDCU UR10, c[0x0][0x394] ;  /* 0x00007280ff0a77ac */ /* 0x000e620008000800 */
[----:B------:R-:W1:Y:S01]  /*00b0*/  LDCU UR11, c[0x0][0x394] ;  /* 0x00007280ff0b77ac */ /* 0x000e620008000800 */
[----:B0-----:R-:W-:Y:S01]  /*00c0*/  LOP3.LUT R2, R0, 0x1f, RZ, 0xc0, !PT ;  /* 0x0000001f00027812 */ /* 0x001fe200078ec0ff */
[----:B-1----:R-:W-:-:S02]  /*00d0*/  IMAD R8, R3, UR4, R0 ;  /* 0x0000000403087c24 */ /* 0x002fc4000f8e0200 */
[----:B----4-:R-:W-:-:S03]  /*00e0*/  IMAD R3, R3, UR5, RZ ;  /* 0x0000000503037c24 */ /* 0x010fc6000f8e02ff */
[----:B--2---:R-:W-:-:S13]  /*00f0*/  ISETP.GE.AND P0, PT, R8, UR8, PT ;  /* 0x0000000808007c0c */ /* 0x004fda000bf06270 */
[----:B---3--:R-:W-:Y:S05]  /*0100*/  @P0 BRA `(.L_x_5) ;  /* 0x0000000c00880947 */ /* 0x008fea0003800000 */
[----:B------:R-:W0:Y:S01]  /*0110*/  I2F.U32.RP R10, R3 ;  /* 0x00000003000a7306 */ /* 0x000e220000209000 */
[C---:B------:R-:W-:Y:S01]  /*0120*/  IMAD.IADD R6, R3.reuse, 0x1, R8 ;  /* 0x0000000103067824 */ /* 0x040fe200078e0208 */
[----:B------:R-:W-:Y:S01]  /*0130*/  IADD3 R11, PT, PT, RZ, -R3, RZ ;  /* 0x80000003ff0b7210 */ /* 0x000fe20007ffe0ff */
[----:B------:R-:W-:Y:S01]  /*0140*/  BSSY.RECONVERGENT B1, `(.L_x_6) ;  /* 0x00000d0000017945 */ /* 0x000fe20003800200 */
[----:B------:R-:W-:Y:S01]  /*0150*/  ISETP.NE.U32.AND P2, PT, R3, RZ, PT ;  /* 0x000000ff0300720c */ /* 0x000fe20003f45070 */
[----:B------:R-:W-:Y:S01]  /*0160*/  HFMA2 R18, -RZ, RZ, 0, 0 ;  /* 0x00000000ff127431 */ /* 0x000fe200000001ff */
[C---:B------:R-:W-:Y:S02]  /*0170*/  ISETP.GE.AND P0, PT, R6.reuse, UR8, PT ;  /* 0x0000000806007c0c */ /* 0x040fe4000bf06270 */
[----:B------:R-:W-:Y:S02]  /*0180*/  VIMNMX R7, PT, PT, R6, UR8, !PT ;  /* 0x0000000806077c48 */ /* 0x000fe4000ffe0100 */
[----:B------:R-:W-:-:S04]  /*0190*/  SEL R9, RZ, 0x1, P0 ;  /* 0x00000001ff097807 */ /* 0x000fc80000000000 */
[----:B------:R-:W-:Y:S01]  /*01a0*/  IADD3 R6, PT, PT, R7, -R6, -R9 ;  /* 0x8000000607067210 */ /* 0x000fe20007ffe809 */
[----:B0-----:R-:W0:Y:S02]  /*01b0*/  MUFU.RCP R10, R10 ;  /* 0x0000000a000a7308 */ /* 0x001e240000001000 */
[----:B0-----:R-:W-:-:S06]  /*01c0*/  VIADD R4, R10, 0xffffffe ;  /* 0x0ffffffe0a047836 */ /* 0x001fcc0000000000 */
[----:B------:R0:W1:Y:S02]  /*01d0*/  F2I.FTZ.U32.TRUNC.NTZ R5, R4 ;  /* 0x0000000400057305 */ /* 0x000064000021f000 */
[----:B0-----:R-:W-:Y:S02]  /*01e0*/  IMAD.MOV.U32 R4, RZ, RZ, RZ ;  /* 0x000000ffff047224 */ /* 0x001fe400078e00ff */
[----:B-1----:R-:W-:-:S04]  /*01f0*/  IMAD R11, R11, R5, RZ ;  /* 0x000000050b0b7224 */ /* 0x002fc800078e02ff */
[----:B------:R-:W-:-:S06]  /*0200*/  IMAD.HI.U32 R5, R5, R11, R4 ;  /* 0x0000000b05057227 */ /* 0x000fcc00078e0004 */
[----:B------:R-:W-:-:S05]  /*0210*/  IMAD.HI.U32 R4, R5, R6, RZ ;  /* 0x0000000605047227 */ /* 0x000fca00078e00ff */
[----:B------:R-:W-:-:S05]  /*0220*/  IADD3 R5, PT, PT, -R4, RZ, RZ ;  /* 0x000000ff04057210 */ /* 0x000fca0007ffe1ff */
[----:B------:R-:W-:-:S05]  /*0230*/  IMAD R6, R3, R5, R6 ;  /* 0x0000000503067224 */ /* 0x000fca00078e0206 */
[----:B------:R-:W-:-:S13]  /*0240*/  ISETP.GE.U32.AND P0, PT, R6, R3, PT ;  /* 0x000000030600720c */ /* 0x000fda0003f06070 */
[----:B------:R-:W-:Y:S02]  /*0250*/  @P0 IMAD.IADD R6, R6, 0x1, -R3 ;  /* 0x0000000106060824 */ /* 0x000fe400078e0a03 */
[----:B------:R-:W-:-:S03]  /*0260*/  @P0 VIADD R4, R4, 0x1 ;  /* 0x0000000104040836 */ /* 0x000fc60000000000 */
[----:B------:R-:W-:-:S13]  /*0270*/  ISETP.GE.U32.AND P1, PT, R6, R3, PT ;  /* 0x000000030600720c */ /* 0x000fda0003f26070 */
[----:B------:R-:W-:Y:S02]  /*0280*/  @P1 IADD3 R4, PT, PT, R4, 0x1, RZ ;  /* 0x0000000104041810 */ /* 0x000fe40007ffe0ff */
[----:B------:R-:W-:-:S05]  /*0290*/  @!P2 LOP3.LUT R4, RZ, R3, RZ, 0x33, !PT ;  /* 0x00000003ff04a212 */ /* 0x000fca00078e33ff */
[----:B------:R-:W-:-:S05]  /*02a0*/  IMAD.IADD R4, R9, 0x1, R4 ;  /* 0x0000000109047824 */ /* 0x000fca00078e0204 */
[C---:B------:R-:W-:Y:S01]  /*02b0*/  ISETP.GE.U32.AND P0, PT, R4.reuse, 0x3, PT ;  /* 0x000000030400780c */ /* 0x040fe20003f06070 */
[----:B------:R-:W-:-:S05]  /*02c0*/  VIADD R4, R4, 0x1 ;  /* 0x0000000104047836 */ /* 0x000fca0000000000 */
[----:B------:R-:W-:-:S07]  /*02d0*/  LOP3.LUT R5, R4, 0x3, RZ, 0xc0, !PT ;  /* 0x0000000304057812 */ /* 0x000fce00078ec0ff */
[----:B------:R-:W-:Y:S05]  /*02e0*/  @!P0 BRA `(.L_x_7) ;  /* 0x0000000800d48947 */ /* 0x000fea0003800000 */
[----:B------:R-:W-:Y:S01]  /*02f0*/  LOP3.LUT R4, R4, 0xfffffffc, RZ, 0xc0, !PT ;  /* 0xfffffffc04047812 */ /* 0x000fe200078ec0ff */
[----:B------:R-:W0:Y:S01]  /*0300*/  LDC.64 R12, c[0x0][0x380] ;  /* 0x0000e000ff0c7b82 */ /* 0x000e220000000a00 */
[----:B------:R-:W-:Y:S01]  /*0310*/  BSSY.RELIABLE B0, `(.L_x_8) ;  /* 0x000009a000007945 */ /* 0x000fe20003800100 */
[----:B------:R-:W-:Y:S02]  /*0320*/  IMAD.MOV.U32 R18, RZ, RZ, RZ ;  /* 0x000000ffff127224 */ /* 0x000fe400078e00ff */
[----:B------:R-:W-:-:S05]  /*0330*/  IMAD.MOV R4, RZ, RZ, -R4 ;  /* 0x000000ffff047224 */ /* 0x000fca00078e0a04 */
[----:B------:R-:W-:-:S13]  /*0340*/  ISETP.GE.AND P0, PT, R4, RZ, PT ;  /* 0x000000ff0400720c */ /* 0x000fda0003f06270 */
[----:B------:R-:W-:Y:S05]  /*0350*/  @P0 BRA `(.L_x_9) ;  /* 0x0000000800540947 */ /* 0x000fea0003800000 */
[----:B------:R-:W-:Y:S01]  /*0360*/  IADD3 R6, PT, PT, -R4, RZ, RZ ;  /* 0x000000ff04067210 */ /* 0x000fe20007ffe1ff */
[----:B------:R-:W-:Y:S01]  /*0370*/  BSSY.RECONVERGENT B3, `(.L_x_10) ;  /* 0x000005d000037945 */ /* 0x000fe20003800200 */
[----:B------:R-:W-:Y:S02]  /*0380*/  PLOP3.LUT P0, PT, PT, PT, PT, 0x80, 0x8 ;  /* 0x000000000008781c */ /* 0x000fe40003f0f070 */
[----:B------:R-:W-:-:S13]  /*0390*/  ISETP.GT.AND P1, PT, R6, 0xc, PT ;  /* 0x0000000c0600780c */ /* 0x000fda0003f24270 */
[----:B------:R-:W-:Y:S05]  /*03a0*/  @!P1 BRA `(.L_x_11) ;  /* 0x0000000400649947 */ /* 0x000fea0003800000 */
[----:B------:R-:W1:Y:S01]  /*03b0*/  LDC.64 R14, c[0x0][0x380] ;  /* 0x0000e000ff0e7b82 */ /* 0x000e620000000a00 */
[----:B------:R-:W-:-:S13]  /*03c0*/  PLOP3.LUT P0, PT, PT, PT, PT, 0x8, 0x80 ;  /* 0x000000000080781c */ /* 0x000fda0003f0e170 */
.L_x_12:
[----:B-1----:R-:W-:-:S05]  /*03d0*/  IMAD.WIDE R10, R8, 0x4, R14 ;  /* 0x00000004080a7825 */ /* 0x002fca00078e020e */
[----:B------:R-:W2:Y:S01]  /*03e0*/  LDG.E R19, desc[UR6][R10.64] ;  /* 0x000000060a137981 */ /* 0x000ea2000c1e1900 */
[----:B------:R-:W-:-:S05]  /*03f0*/  IMAD.WIDE R22, R3, 0x4, R10 ;  /* 0x0000000403167825 */ /* 0x000fca00078e020a */
[----:B------:R1:W3:Y:S01]  /*0400*/  LDG.E R20, desc[UR6][R22.64] ;  /* 0x0000000616147981 */ /* 0x0002e2000c1e1900 */
[----:B------:R-:W-:-:S05]  /*0410*/  IMAD.WIDE R24, R3, 0x4, R22 ;  /* 0x0000000403187825 */ /* 0x000fca00078e0216 */
[----:B------:R-:W4:Y:S01]  /*0420*/  LDG.E R6, desc[UR6][R24.64] ;  /* 0x0000000618067981 */ /* 0x000f22000c1e1900 */
[C---:B------:R-:W-:Y:S02]  /*0430*/  IMAD R21, R3.reuse, 0x4, R8 ;  /* 0x0000000403157824 */ /* 0x040fe400078e0208 */
[----:B-1----:R-:W-:-:S04]  /*0440*/  IMAD.WIDE R22, R3, 0x4, R24 ;  /* 0x0000000403167825 */ /* 0x002fc800078e0218 */
[----:B------:R-:W-:Y:S01]  /*0450*/  IMAD.WIDE R16, R21, 0x4, R14 ;  /* 0x0000000415107825 */ /* 0x000fe200078e020e */
[----:B------:R-:W5:Y:S04]  /*0460*/  LDG.E R7, desc[UR6][R22.64] ;  /* 0x0000000616077981 */ /* 0x000f68000c1e1900 */
[----:B------:R-:W5:Y:S01]  /*0470*/  LDG.E R8, desc[UR6][R16.64] ;  /* 0x0000000610087981 */ /* 0x000f62000c1e1900 */
[----:B------:R-:W-:-:S05]  /*0480*/  IMAD.WIDE R26, R3, 0x4, R16 ;  /* 0x00000004031a7825 */ /* 0x000fca00078e0210 */
[----:B------:R1:W5:Y:S02]  /*0490*/  LDG.E R9, desc[UR6][R26.64] ;  /* 0x000000061a097981 */ /* 0x000364000c1e1900 */
[----:B-1----:R-:W-:-:S05]  /*04a0*/  IMAD.WIDE R26, R3, 0x4, R26 ;  /* 0x00000004031a7825 */ /* 0x002fca00078e021a */
[----:B------:R-:W5:Y:S01]  /*04b0*/  LDG.E R10, desc[UR6][R26.64] ;  /* 0x000000061a0a7981 */ /* 0x000f62000c1e1900 */
[----:B------:R-:W-:-:S04]  /*04c0*/  IMAD.WIDE R16, R3, 0x4, R26 ;  /* 0x0000000403107825 */ /* 0x000fc800078e021a */
[----:B------:R-:W-:Y:S01]  /*04d0*/  IMAD R25, R3, 0x4, R21 ;  /* 0x0000000403197824 */ /* 0x000fe200078e0215 */
[----:B------:R-:W5:Y:S03]  /*04e0*/  LDG.E R11, desc[UR6][R16.64] ;  /* 0x00000006100b7981 */ /* 0x000f66000c1e1900 */
[----:B------:R-:W-:-:S05]  /*04f0*/  IMAD.WIDE R28, R25, 0x4, R14 ;  /* 0x00000004191c7825 */ /* 0x000fca00078e020e */
[----:B------:R1:W5:Y:S02]  /*0500*/  LDG.E R22, desc[UR6][R28.64] ;  /* 0x000000061c167981 */ /* 0x000364000c1e1900 */
[----:B-1----:R-:W-:-:S05]  /*0510*/  IMAD.WIDE R28, R3, 0x4, R28 ;  /* 0x00000004031c7825 */ /* 0x002fca00078e021c */
[----:B------:R-:W5:Y:S01]  /*0520*/  LDG.E R23, desc[UR6][R28.64] ;  /* 0x000000061c177981 */ /* 0x000f62000c1e1900 */
[C---:B------:R-:W-:Y:S01]  /*0530*/  IMAD.WIDE R16, R3.reuse, 0x4, R28 ;  /* 0x0000000403107825 */ /* 0x040fe200078e021c */
[----:B------:R-:W-:-:S04]  /*0540*/  LEA R25, R3, R25, 0x2 ;  /* 0x0000001903197211 */ /* 0x000fc800078e10ff */
[----:B------:R1:W5:Y:S01]  /*0550*/  LDG.E R24, desc[UR6][R16.64] ;  /* 0x0000000610187981 */ /* 0x000362000c1e1900 */
[----:B------:R-:W-:-:S06]  /*0560*/  IMAD.WIDE R26, R3, 0x4, R16 ;  /* 0x00000004031a7825 */ /* 0x000fcc00078e0210 */
[----:B------:R-:W5:Y:S01]  /*0570*/  LDG.E R26, desc[UR6][R26.64] ;  /* 0x000000061a1a7981 */ /* 0x000f62000c1e1900 */
[----:B-1----:R-:W-:-:S05]  /*0580*/  IMAD.WIDE R16, R25, 0x4, R14 ;  /* 0x0000000419107825 */ /* 0x002fca00078e020e */
[----:B------:R1:W5:Y:S01]  /*0590*/  LDG.E R27, desc[UR6][R16.64] ;  /* 0x00000006101b7981 */ /* 0x000362000c1e1900 */
[----:B------:R-:W-:Y:S02]  /*05a0*/  VIADD R28, R18, 0x1 ;  /* 0x00000001121c7836 */ /* 0x000fe40000000000 */
[----:B-1----:R-:W-:-:S05]  /*05b0*/  IMAD.WIDE R16, R3, 0x4, R16 ;  /* 0x0000000403107825 */ /* 0x002fca00078e0210 */
[----:B------:R-:W5:Y:S01]  /*05c0*/  LDG.E R29, desc[UR6][R16.64] ;  /* 0x00000006101d7981 */ /* 0x000f62000c1e1900 */
[----:B--2---:R-:W-:-:S13]  /*05d0*/  ISETP.NE.AND P1, PT, R19, UR9, PT ;  /* 0x0000000913007c0c */ /* 0x004fda000bf25270 */
[----:B------:R-:W-:Y:S02]  /*05e0*/  @P1 IMAD.MOV R28, RZ, RZ, R18 ;  /* 0x000000ffff1c1224 */ /* 0x000fe400078e0212 */
[----:B------:R-:W-:-:S05]  /*05f0*/  IMAD.WIDE R18, R3, 0x4, R16 ;  /* 0x0000000403127825 */ /* 0x000fca00078e0210 */
[----:B------:R-:W2:Y:S01]  /*0600*/  LDG.E R16, desc[UR6][R18.64] ;  /* 0x0000000612107981 */ /* 0x000ea2000c1e1900 */
[----:B---3--:R-:W-:Y:S01]  /*0610*/  ISETP.NE.AND P2, PT, R20, UR9, PT ;  /* 0x0000000914007c0c */ /* 0x008fe2000bf45270 */
[----:B------:R-:W-:-:S06]  /*0620*/  IMAD.WIDE R20, R3, 0x4, R18 ;  /* 0x0000000403147825 */ /* 0x000fcc00078e0212 */
[----:B------:R-:W3:Y:S01]  /*0630*/  LDG.E R20, desc[UR6][R20.64] ;  /* 0x0000000614147981 */ /* 0x000ee2000c1e1900 */
[----:B----4-:R-:W-:Y:S02]  /*0640*/  ISETP.NE.AND P1, PT, R6, UR9, PT ;  /* 0x0000000906007c0c */ /* 0x010fe4000bf25270 */
[----:B------:R-:W-:-:S03]  /*0650*/  IADD3 R6, PT, PT, R28, 0x1, RZ ;  /* 0x000000011c067810 */ /* 0x000fc60007ffe0ff */
[----:B------:R-:W-:Y:S01]  /*0660*/  @P2 IMAD.MOV R6, RZ, RZ, R28 ;  /* 0x000000ffff062224 */ /* 0x000fe200078e021c */
[----:B-----5:R-:W-:-:S03]  /*0670*/  ISETP.NE.AND P2, PT, R7, UR9, PT ;  /* 0x0000000907007c0c */ /* 0x020fc6000bf45270 */
[----:B------:R-:W-:-:S04]  /*0680*/  VIADD R7, R6, 0x1 ;  /* 0x0000000106077836 */ /* 0x000fc80000000000 */
[----:B------:R-:W-:Y:S02]  /*0690*/  @P1 IADD3 R7, PT, PT, R6, RZ, RZ ;  /* 0x000000ff06071210 */ /* 0x000fe40007ffe0ff */
[----:B------:R-:W-:-:S03]  /*06a0*/  ISETP.NE.AND P1, PT, R8, UR9, PT ;  /* 0x0000000908007c0c */ /* 0x000fc6000bf25270 */
[----:B------:R-:W-:Y:S02]  /*06b0*/  VIADD R6, R7, 0x1 ;  /* 0x0000000107067836 */ /* 0x000fe40000000000 */
[----:B------:R-:W-:Y:S01]  /*06c0*/  @P2 IMAD.MOV R6, RZ, RZ, R7 ;  /* 0x000000ffff062224 */ /* 0x000fe200078e0207 */
[----:B------:R-:W-:-:S04]  /*06d0*/  ISETP.NE.AND P2, PT, R9, UR9, PT ;  /* 0x0000000909007c0c */ /* 0x000fc8000bf45270 */
[----:B------:R-:W-:-:S03]  /*06e0*/  IADD3 R7, PT, PT, R6, 0x1, RZ ;  /* 0x0000000106077810 */ /* 0x000fc60007ffe0ff */
[----:B------:R-:W-:Y:S01]  /*06f0*/  @P1 IMAD.MOV R7, RZ, RZ, R6 ;  /* 0x000000ffff071224 */ /* 0x000fe200078e0206 */
[----:B------:R-:W-:-:S03]  /*0700*/  ISETP.NE.AND P1, PT, R10, UR9, PT ;  /* 0x000000090a007c0c */ /* 0x000fc6000bf25270 */
[C---:B------:R-:W-:Y:S02]  /*0710*/  VIADD R6, R7.reuse, 0x1 ;  /* 0x0000000107067836 */ /* 0x040fe40000000000 */
[----:B------:R-:W-:Y:S02]  /*0720*/  @P2 IADD3 R6, PT, PT, R7, RZ, RZ ;  /* 0x000000ff07062210 */ /* 0x000fe40007ffe0ff */
[----:B------:R-:W-:-:S03]  /*0730*/  ISETP.NE.AND P2, PT, R11, UR9, PT ;  /* 0x000000090b007c0c */ /* 0x000fc6000bf45270 */
[----:B------:R-:W-:-:S03]  /*0740*/  VIADD R7, R6, 0x1 ;  /* 0x0000000106077836 */ /* 0x000fc60000000000 */
[----:B------:R-:W-:Y:S01]  /*0750*/  @P1 IMAD.MOV R7, RZ, RZ, R6 ;  /* 0x000000ffff071224 */ /* 0x000fe200078e0206 */
[----:B------:R-:W-:-:S04]  /*0760*/  ISETP.NE.AND P1, PT, R22, UR9, PT ;  /* 0x0000000916007c0c */ /* 0x000fc8000bf25270 */
[----:B------:R-:W-:Y:S02]  /*0770*/  IADD3 R6, PT, PT, R7, 0x1, RZ ;  /* 0x0000000107067810 */ /* 0x000fe40007ffe0ff */
[----:B------:R-:W-:Y:S01]  /*0780*/  @P2 IMAD.MOV R6, RZ, RZ, R7 ;  /* 0x000000ffff062224 */ /* 0x000fe200078e0207 */
[----:B------:R-:W-:-:S03]  /*0790*/  ISETP.NE.AND P2, PT, R23, UR9, PT ;  /* 0x0000000917007c0c */ /* 0x000fc6000bf45270 */
[----:B------:R-:W-:-:S03]  /*07a0*/  VIADD R7, R6, 0x1 ;  /* 0x0000000106077836 */ /* 0x000fc60000000000 */
        /* <DEDUP_REMOVED lines=13> */
[----:B------:R-:W-:-:S04]  /*0880*/  IADD3 R4, PT, PT, R4, 0x10, RZ ;  /* 0x0000001004047810 */ /* 0x000fc80007ffe0ff */
[----:B------:R-:W-:Y:S02]  /*0890*/  IADD3 R6, PT, PT, R7, 0x1, RZ ;  /* 0x0000000107067810 */ /* 0x000fe40007ffe0ff */
[----:B------:R-:W-:-:S04]  /*08a0*/  @P2 IMAD.MOV R6, RZ, RZ, R7 ;  /* 0x000000ffff062224 */ /* 0x000fc800078e0207 */
[----:B------:R-:W-:Y:S01]  /*08b0*/  VIADD R7, R6, 0x1 ;  /* 0x0000000106077836 */ /* 0x000fe20000000000 */
[----:B------:R-:W-:Y:S02]  /*08c0*/  LEA R8, R3, R25, 0x2 ;  /* 0x0000001903087211 */ /* 0x000fe400078e10ff */
[----:B--2---:R-:W-:Y:S02]  /*08d0*/  ISETP.NE.AND P1, PT, R16, UR9, PT ;  /* 0x0000000910007c0c */ /* 0x004fe4000bf25270 */
[----:B---3--:R-:W-:-:S11]  /*08e0*/  ISETP.NE.AND P2, PT, R20, UR9, PT ;  /* 0x0000000914007c0c */ /* 0x008fd6000bf45270 */
[----:B------:R-:W-:Y:S01]  /*08f0*/  @P1 IMAD.MOV R7, RZ, RZ, R6 ;  /* 0x000000ffff071224 */ /* 0x000fe200078e0206 */
[----:B------:R-:W-:-:S03]  /*0900*/  ISETP.GE.AND P1, PT, R4, -0xc, PT ;  /* 0xfffffff40400780c */ /* 0x000fc60003f26270 */
[----:B------:R-:W-:Y:S02]  /*0910*/  VIADD R18, R7, 0x1 ;  /* 0x0000000107127836 */ /* 0x000fe40000000000 */
[----:B------:R-:W-:-:S08]  /*0920*/  @P2 IMAD.MOV R18, RZ, RZ, R7 ;  /* 0x000000ffff122224 */ /* 0x000fd000078e0207 */
[----:B------:R-:W-:Y:S05]  /*0930*/  @!P1 BRA `(.L_x_12) ;  /* 0xfffffff800a49947 */ /* 0x000fea000383ffff */
.L_x_11:
[----:B------:R-:W-:Y:S05]  /*0940*/  BSYNC.RECONVERGENT B3 ;  /* 0x0000000000037941 */ /* 0x000fea0003800200 */
.L_x_10:
[----:B------:R-:W-:Y:S01]  /*0950*/  IMAD.MOV R6, RZ, RZ, -R4 ;  /* 0x000000ffff067224 */ /* 0x000fe200078e0a04 */
[----:B------:R-:W-:Y:S04]  /*0960*/  BSSY.RECONVERGENT B3, `(.L_x_13) ;  /* 0x0000031000037945 */ /* 0x000fe80003800200 */
[----:B------:R-:W-:-:S13]  /*0970*/  ISETP.GT.AND P1, PT, R6, 0x4, PT ;  /* 0x000000040600780c */ /* 0x000fda0003f24270 */
[----:B------:R-:W-:Y:S05]  /*0980*/  @!P1 BRA `(.L_x_14) ;  /* 0x0000000000b89947 */ /* 0x000fea0003800000 */
[----:B------:R-:W1:Y:S01]  /*0990*/  LDC.64 R6, c[0x0][0x380] ;  /* 0x0000e000ff067b82 */ /* 0x000e620000000a00 */
[----:B------:R-:W2:Y:S01]  /*09a0*/  LDCU UR4, c[0x0][0x394] ;  /* 0x00007280ff0477ac */ /* 0x000ea20008000800 */
[----:B-1----:R-:W-:-:S05]  /*09b0*/  IMAD.WIDE R14, R8, 0x4, R6 ;  /* 0x00000004080e7825 */ /* 0x002fca00078e0206 */
[----:B------:R1:W2:Y:S01]  /*09c0*/  LDG.E R11, desc[UR6][R14.64] ;  /* 0x000000060e0b7981 */ /* 0x0002a2000c1e1900 */
[----:B------:R-:W-:-:S05]  /*09d0*/  IMAD.WIDE R16, R3, 0x4, R14 ;  /* 0x0000000403107825 */ /* 0x000fca00078e020e */
[----:B------:R3:W4:Y:S01]  /*09e0*/  LDG.E R9, desc[UR6][R16.64] ;  /* 0x0000000610097981 */ /* 0x000722000c1e1900 */
[C---:B------:R-:W-:Y:S01]  /*09f0*/  IMAD.WIDE R20, R3.reuse, 0x4, R16 ;  /* 0x0000000403147825 */ /* 0x040fe200078e0210 */
[----:B------:R-:W-:-:S04]  /*0a00*/  LEA R8, R3, R8, 0x2 ;  /* 0x0000000803087211 */ /* 0x000fc800078e10ff */
[----:B------:R-:W5:Y:S01]  /*0a10*/  LDG.E R10, desc[UR6][R20.64] ;  /* 0x00000006140a7981 */ /* 0x000f62000c1e1900 */
[----:B------:R-:W-:-:S06]  /*0a20*/  IMAD.WIDE R22, R3, 0x4, R20 ;  /* 0x0000000403167825 */ /* 0x000fcc00078e0214 */
[----:B------:R-:W5:Y:S01]  /*0a30*/  LDG.E R22, desc[UR6][R22.64] ;  /* 0x0000000616167981 */ /* 0x000f62000c1e1900 */
[----:B------:R-:W-:-:S05]  /*0a40*/  IMAD.WIDE R24, R8, 0x4, R6 ;  /* 0x0000000408187825 */ /* 0x000fca00078e0206 */
[----:B------:R-:W5:Y:S01]  /*0a50*/  LDG.E R19, desc[UR6][R24.64] ;  /* 0x0000000618137981 */ /* 0x000f62000c1e1900 */
[----:B------:R-:W-:-:S05]  /*0a60*/  IMAD.WIDE R6, R3, 0x4, R24 ;  /* 0x0000000403067825 */ /* 0x000fca00078e0218 */
[----:B------:R0:W5:Y:S01]  /*0a70*/  LDG.E R26, desc[UR6][R6.64] ;  /* 0x00000006061a7981 */ /* 0x000162000c1e1900 */
[----:B-1----:R-:W-:-:S05]  /*0a80*/  IMAD.WIDE R14, R3, 0x4, R6 ;  /* 0x00000004030e7825 */ /* 0x002fca00078e0206 */
[----:B------:R-:W5:Y:S01]  /*0a90*/  LDG.E R27, desc[UR6][R14.64] ;  /* 0x000000060e1b7981 */ /* 0x000f62000c1e1900 */
[----:B---3--:R-:W-:-:S06]  /*0aa0*/  IMAD.WIDE R16, R3, 0x4, R14 ;  /* 0x0000000403107825 */ /* 0x008fcc00078e020e */
[----:B------:R-:W3:Y:S01]  /*0ab0*/  LDG.E R16, desc[UR6][R16.64] ;  /* 0x0000000610107981 */ /* 0x000ee2000c1e1900 */
[----:B------:R-:W-:Y:S01]  /*0ac0*/  VIADD R4, R4, 0x8 ;  /* 0x0000000804047836 */ /* 0x000fe20000000000 */
[----:B------:R-:W-:Y:S02]  /*0ad0*/  LEA R8, R3, R8, 0x2 ;  /* 0x0000000803087211 */ /* 0x000fe400078e10ff */
[----:B--2---:R-:W-:Y:S02]  /*0ae0*/  ISETP.NE.AND P0, PT, R11, UR4, PT ;  /* 0x000000040b007c0c */ /* 0x004fe4000bf05270 */
[----:B----4-:R-:W-:Y:S01]  /*0af0*/  ISETP.NE.AND P1, PT, R9, UR4, PT ;  /* 0x0000000409007c0c */ /* 0x010fe2000bf25270 */
[----:B------:R-:W-:-:S10]  /*0b00*/  VIADD R9, R18, 0x1 ;  /* 0x0000000112097836 */ /* 0x000fd40000000000 */
[----:B------:R-:W-:Y:S01]  /*0b10*/  @P0 IMAD.MOV R9, RZ, RZ, R18 ;  /* 0x000000ffff090224 */ /* 0x000fe200078e0212 */
[----:B-----5:R-:W-:-:S04]  /*0b20*/  ISETP.NE.AND P0, PT, R10, UR4, PT ;  /* 0x000000040a007c0c */ /* 0x020fc8000bf05270 */
[----:B0-----:R-:W-:Y:S01]  /*0b30*/  IADD3 R6, PT, PT, R9, 0x1, RZ ;  /* 0x0000000109067810 */ /* 0x001fe20007ffe0ff */
[----:B------:R-:W-:Y:S01]  /*0b40*/  @P1 IMAD.MOV R6, RZ, RZ, R9 ;  /* 0x000000ffff061224 */ /* 0x000fe200078e0209 */
[----:B------:R-:W-:-:S03]  /*0b50*/  ISETP.NE.AND P1, PT, R22, UR4, PT ;  /* 0x0000000416007c0c */ /* 0x000fc6000bf25270 */
        /* <DEDUP_REMOVED lines=11> */
[----:B---3--:R-:W-:-:S03]  /*0c10*/  ISETP.NE.AND P1, PT, R16, UR4, PT ;  /* 0x0000000410007c0c */ /* 0x008fc6000bf25270 */
[----:B------:R-:W-:-:S03]  /*0c20*/  VIADD R7, R6, 0x1 ;  /* 0x0000000106077836 */ /* 0x000fc60000000000 */
[----:B------:R-:W-:Y:S01]  /*0c30*/  @P0 IMAD.MOV R7, RZ, RZ, R6 ;  /* 0x000000ffff070224 */ /* 0x000fe200078e0206 */
[----:B------:R-:W-:-:S04]  /*0c40*/  PLOP3.LUT P0, PT, PT, PT, PT, 0x8, 0x80 ;  /* 0x000000000080781c */ /* 0x000fc80003f0e170 */
[----:B------:R-:W-:Y:S02]  /*0c50*/  IADD3 R18, PT, PT, R7, 0x1, RZ ;  /* 0x0000000107127810 */ /* 0x000fe40007ffe0ff */
[----:B------:R-:W-:-:S07]  /*0c60*/  @P1 IMAD.MOV R18, RZ, RZ, R7 ;  /* 0x000000ffff121224 */ /* 0x000fce00078e0207 */
.L_x_14:
[----:B------:R-:W-:Y:S05]  /*0c70*/  BSYNC.RECONVERGENT B3 ;  /* 0x0000000000037941 */ /* 0x000fea0003800200 */
.L_x_13:
[----:B------:R-:W-:-:S13]  /*0c80*/  ISETP.NE.OR P0, PT, R4, RZ, P0 ;  /* 0x000000ff0400720c */ /* 0x000fda0000705670 */
[----:B------:R-:W-:Y:S05]  /*0c90*/  @!P0 BREAK.RELIABLE B0 ;  /* 0x0000000000008942 */ /* 0x000fea0003800100 */
[----:B------:R-:W-:Y:S05]  /*0ca0*/  @!P0 BRA `(.L_x_7) ;  /* 0x0000000000648947 */ /* 0x000fea0003800000 */
.L_x_9:
[----:B------:R-:W-:Y:S05]  /*0cb0*/  BSYNC.RELIABLE B0 ;  /* 0x0000000000007941 */ /* 0x000fea0003800100 */
.L_x_8:
[----:B0-----:R-:W-:-:S05]  /*0cc0*/  IMAD.WIDE R6, R8, 0x4, R12 ;  /* 0x0000000408067825 */ /* 0x001fca00078e020c */
[----:B------:R-:W2:Y:S01]  /*0cd0*/  LDG.E R20, desc[UR6][R6.64] ;  /* 0x0000000606147981 */ /* 0x000ea2000c1e1900 */
[----:B------:R-:W-:-:S05]  /*0ce0*/  IMAD.WIDE R10, R3, 0x4, R6 ;  /* 0x00000004030a7825 */ /* 0x000fca00078e0206 */
[----:B------:R-:W3:Y:S01]  /*0cf0*/  LDG.E R9, desc[UR6][R10.64] ;  /* 0x000000060a097981 */ /* 0x000ee2000c1e1900 */
[----:B------:R-:W-:-:S05]  /*0d00*/  IMAD.WIDE R14, R3, 0x4, R10 ;  /* 0x00000004030e7825 */ /* 0x000fca00078e020a */
[----:B------:R-:W4:Y:S01]  /*0d10*/  LDG.E R19, desc[UR6][R14.64] ;  /* 0x000000060e137981 */ /* 0x000f22000c1e1900 */
[----:B------:R-:W-:-:S06]  /*0d20*/  IMAD.WIDE R16, R3, 0x4, R14 ;  /* 0x0000000403107825 */ /* 0x000fcc00078e020e */
[----:B------:R-:W5:Y:S01]  /*0d30*/  LDG.E R16, desc[UR6][R16.64] ;  /* 0x0000000610107981 */ /* 0x000f62000c1e1900 */
[----:B------:R-:W-:Y:S01]  /*0d40*/  IADD3 R4, PT, PT, R4, 0x4, RZ ;  /* 0x0000000404047810 */ /* 0x000fe20007ffe0ff */
[----:B------:R-:W-:Y:S01]  /*0d50*/  IMAD R8, R3, 0x4, R8 ;  /* 0x0000000403087824 */ /* 0x000fe200078e0208 */
[----:B--2---:R-:W-:Y:S02]  /*0d60*/  ISETP.NE.AND P0, PT, R20, UR10, PT ;  /* 0x0000000a14007c0c */ /* 0x004fe4000bf05270 */
[----:B---3--:R-:W-:Y:S01]  /*0d70*/  ISETP.NE.AND P1, PT, R9, UR10, PT ;  /* 0x0000000a09007c0c */ /* 0x008fe2000bf25270 */
[----:B------:R-:W-:-:S10]  /*0d80*/  VIADD R9, R18, 0x1 ;  /* 0x0000000112097836 */ /* 0x000fd40000000000 */
[----:B------:R-:W-:Y:S01]  /*0d90*/  @P0 IMAD.MOV R9, RZ, RZ, R18 ;  /* 0x000000ffff090224 */ /* 0x000fe200078e0212 */
[----:B----4-:R-:W-:-:S04]  /*0da0*/  ISETP.NE.AND P0, PT, R19, UR10, PT ;  /* 0x0000000a13007c0c */ /* 0x010fc8000bf05270 */
[----:B------:R-:W-:Y:S01]  /*0db0*/  IADD3 R6, PT, PT, R9, 0x1, RZ ;  /* 0x0000000109067810 */ /* 0x000fe20007ffe0ff */
[----:B------:R-:W-:Y:S01]  /*0dc0*/  @P1 IMAD.MOV R6, RZ, RZ, R9 ;  /* 0x000000ffff061224 */ /* 0x000fe200078e0209 */
[----:B-----5:R-:W-:-:S03]  /*0dd0*/  ISETP.NE.AND P1, PT, R16, UR10, PT ;  /* 0x0000000a10007c0c */ /* 0x020fc6000bf25270 */
[----:B------:R-:W-:-:S04]  /*0de0*/  VIADD R7, R6, 0x1 ;  /* 0x0000000106077836 */ /* 0x000fc80000000000 */
[----:B------:R-:W-:Y:S01]  /*0df0*/  @P0 IMAD.MOV R7, RZ, RZ, R6 ;  /* 0x000000ffff070224 */ /* 0x000fe200078e0206 */
[----:B------:R-:W-:-:S04]  /*0e00*/  ISETP.NE.AND P0, PT, R4, RZ, PT ;  /* 0x000000ff0400720c */ /* 0x000fc80003f05270 */
[C---:B------:R-:W-:Y:S02]  /*0e10*/  IADD3 R18, PT, PT, R7.reuse, 0x1, RZ ;  /* 0x0000000107127810 */ /* 0x040fe40007ffe0ff */
[----:B------:R-:W-:-:S07]  /*0e20*/  @P1 IADD3 R18, PT, PT, R7, RZ, RZ ;  /* 0x000000ff07121210 */ /* 0x000fce0007ffe0ff */
[----:B------:R-:W-:Y:S05]  /*0e30*/  @P0 BRA `(.L_x_8) ;  /* 0xfffffffc00a00947 */ /* 0x000fea000383ffff */
.L_x_7:
[----:B------:R-:W-:Y:S05]  /*0e40*/  BSYNC.RECONVERGENT B1 ;  /* 0x0000000000017941 */ /* 0x000fea0003800200 */
.L_x_6:
[----:B------:R-:W-:-:S13]  /*0e50*/  ISETP.NE.AND P0, PT, R5, RZ, PT ;  /* 0x000000ff0500720c */ /* 0x000fda0003f05270 */
[----:B------:R-:W-:Y:S05]  /*0e60*/  @!P0 BRA `(.L_x_5) ;  /* 0x0000000000308947 */ /* 0x000fea0003800000 */
[----:B------:R-:W1:Y:S01]  /*0e70*/  LDC.64 R6, c[0x0][0x380] ;  /* 0x0000e000ff067b82 */ /* 0x000e620000000a00 */
[----:B------:R-:W-:-:S07]  /*0e80*/  IMAD.MOV R9, RZ, RZ, -R5 ;  /* 0x000000ffff097224 */ /* 0x000fce00078e0a05 */
.L_x_15:
[----:B-1----:R-:W-:-:S06]  /*0e90*/  IMAD.WIDE R4, R8, 0x4, R6 ;  /* 0x0000000408047825 */ /* 0x002fcc00078e0206 */
[----:B------:R-:W2:Y:S01]  /*0ea0*/  LDG.E R4, desc[UR6][R4.64] ;  /* 0x0000000604047981 */ /* 0x000ea2000c1e1900 */
[----:B------:R-:W-:Y:S01]  /*0eb0*/  IADD3 R9, PT, PT, R9, 0x1, RZ ;  /* 0x0000000109097810 */ /* 0x000fe20007ffe0ff */
[----:B------:R-:W-:Y:S02]  /*0ec0*/  VIADD R10, R18, 0x1 ;  /* 0x00000001120a7836 */ /* 0x000fe40000000000 */
[----:B------:R-:W-:Y:S01]  /*0ed0*/  IMAD.IADD R8, R3, 0x1, R8 ;  /* 0x0000000103087824 */ /* 0x000fe200078e0208 */
[----:B------:R-:W-:Y:S02]  /*0ee0*/  ISETP.NE.AND P1, PT, R9, RZ, PT ;  /* 0x000000ff0900720c */ /* 0x000fe40003f25270 */
[----:B--2---:R-:W-:-:S13]  /*0ef0*/  ISETP.NE.AND P0, PT, R4, UR11, PT ;  /* 0x0000000b04007c0c */ /* 0x004fda000bf05270 */
[----:B------:R-:W-:-:S04]  /*0f00*/  @P0 IADD3 R10, PT, PT, R18, RZ, RZ ;  /* 0x000000ff120a0210 */ /* 0x000fc80007ffe0ff */
[----:B------:R-:W-:Y:S01]  /*0f10*/  MOV R18, R10 ;  /* 0x0000000a00127202 */ /* 0x000fe20000000f00 */
[----:B------:R-:W-:Y:S06]  /*0f20*/  @P1 BRA `(.L_x_15) ;  /* 0xfffffffc00d81947 */ /* 0x000fec000383ffff */
.L_x_5:
[----:B------:R-:W-:Y:S05]  /*0f30*/  BSYNC.RECONVERGENT B2 ;  /* 0x0000000000027941 */ /* 0x000fea0003800200 */
.L_x_4:
[----:B------:R-:W-:Y:S05]  /*0f40*/  WARPSYNC.ALL ;  /* 0x0000000000007948 */ /* 0x000fea0003800000 */
[----:B------:R-:W1:Y:S01]  /*0f50*/  SHFL.DOWN PT, R3, R18, 0x10, 0x1f ;  /* 0x0a001f0012037f89 */ /* 0x000e6200000e0000 */
[----:B------:R-:W-:Y:S02]  /*0f60*/  ISETP.NE.AND P0, PT, R2, RZ, PT ;  /* 0x000000ff0200720c */ /* 0x000fe40003f05270 */
[----:B------:R-:W-:-:S11]  /*0f70*/  ISETP.GT.U32.AND P1, PT, R0, 0x1f, PT ;  /* 0x0000001f0000780c */ /* 0x000fd60003f24070 */
[----:B------:R-:W2:Y:S01]  /*0f80*/  @!P0 S2R R10, SR_CgaCtaId ;  /* 0x00000000000a8919 */ /* 0x000ea20000008800 */
[----:B------:R-:W-:Y:S02]  /*0f90*/  @!P0 MOV R9, 0x400 ;  /* 0x0000040000098802 */ /* 0x000fe40000000f00 */
[----:B------:R-:W-:-:S04]  /*0fa0*/  @!P0 SHF.R.U32.HI R8, RZ, 0x3, R0 ;  /* 0x00000003ff088819 */ /* 0x000fc80000011600 */
[----:B------:R-:W-:Y:S01]  /*0fb0*/  @!P0 LOP3.LUT R8, R8, 0x7c, RZ, 0xc0, !PT ;  /* 0x0000007c08088812 */ /* 0x000fe200078ec0ff */
[----:B-1----:R-:W-:-:S05]  /*0fc0*/  IMAD.IADD R3, R3, 0x1, R18 ;  /* 0x0000000103037824 */ /* 0x002fca00078e0212 */
[----:B------:R-:W1:Y:S01]  /*0fd0*/  SHFL.DOWN PT, R4, R3, 0x8, 0x1f ;  /* 0x09001f0003047f89 */ /* 0x000e6200000e0000 */
[----:B--2---:R-:W-:-:S05]  /*0fe0*/  @!P0 LEA R9, R10, R9, 0x18 ;  /* 0x000000090a098211 */ /* 0x004fca00078ec0ff */
[----:B------:R-:W-:Y:S01]  /*0ff0*/  @!P0 IMAD.IADD R8, R8, 0x1, R9 ;  /* 0x0000000108088824 */ /* 0x000fe200078e0209 */
[----:B-1----:R-:W-:-:S05]  /*1000*/  IADD3 R4, PT, PT, R3, R4, RZ ;  /* 0x0000000403047210 */ /* 0x002fca0007ffe0ff */
[----:B------:R-:W1:Y:S02]  /*1010*/  SHFL.DOWN PT, R5, R4, 0x4, 0x1f ;  /* 0x08801f0004057f89 */ /* 0x000e6400000e0000 */
[----:B-1----:R-:W-:-:S05]  /*1020*/  IMAD.IADD R5, R4, 0x1, R5 ;  /* 0x0000000104057824 */ /* 0x002fca00078e0205 */
[----:B------:R-:W1:Y:S02]  /*1030*/  SHFL.DOWN PT, R6, R5, 0x2, 0x1f ;  /* 0x08401f0005067f89 */ /* 0x000e6400000e0000 */
[----:B-1----:R-:W-:-:S05]  /*1040*/  IADD3 R6, PT, PT, R5, R6, RZ ;  /* 0x0000000605067210 */ /* 0x002fca0007ffe0ff */
[----:B------:R-:W1:Y:S02]  /*1050*/  SHFL.DOWN PT, R7, R6, 0x1, 0x1f ;  /* 0x08201f0006077f89 */ /* 0x000e6400000e0000 */
[----:B-1----:R-:W-:-:S05]  /*1060*/  IADD3 R7, PT, PT, R6, R7, RZ ;  /* 0x0000000706077210 */ /* 0x002fca0007ffe0ff */
[----:B------:R1:W-:Y:S01]  /*1070*/  @!P0 STS [R8], R7 ;  /* 0x0000000708008388 */ /* 0x0003e20000000800 */
[----:B------:R-:W-:Y:S06]  /*1080*/  BAR.SYNC.DEFER_BLOCKING 0x0 ;  /* 0x0000000000007b1d */ /* 0x000fec0000010000 */
[----:B------:R-:W-:Y:S05]  /*1090*/  @P1 EXIT ;  /* 0x000000000000194d */ /* 0x000fea0003800000 */
[----:B------:R-:W-:-:S13]  /*10a0*/  ISETP.GT.U32.AND P1, PT, R2, 0x7, PT ;  /* 0x000000070200780c */ /* 0x000fda0003f24070 */
[----:B------:R-:W2:Y:S01]  /*10b0*/  @!P1 S2R R3, SR_CgaCtaId ;  /* 0x0000000000039919 */ /* 0x000ea20000008800 */
[----:B------:R-:W-:-:S04]  /*10c0*/  @!P1 MOV R0, 0x400 ;  /* 0x0000040000009802 */ /* 0x000fc80000000f00 */
[----:B--2---:R-:W-:Y:S01]  /*10d0*/  @!P1 LEA R3, R3, R0, 0x18 ;  /* 0x0000000003039211 */ /* 0x004fe200078ec0ff */
[----:B------:R-:W-:-:S03]  /*10e0*/  IMAD.MOV.U32 R0, RZ, RZ, RZ ;  /* 0x000000ffff007224 */ /* 0x000fc600078e00ff */
[----:B------:R-:W-:-:S05]  /*10f0*/  @!P1 LEA R2, R2, R3, 0x2 ;  /* 0x0000000302029211 */ /* 0x000fca00078e10ff */
[----:B------:R-:W2:Y:S04]  /*1100*/  @!P1 LDS R0, [R2] ;  /* 0x0000000002009984 */ /* 0x000ea80000000800 */
[----:B--2---:R-:W2:Y:S02]  /*1110*/  SHFL.DOWN PT, R3, R0, 0x10, 0x1f ;  /* 0x0a001f0000037f89 */ /* 0x004ea400000e0000 */
[----:B--2---:R-:W-:-:S05]  /*1120*/  IMAD.IADD R3, R3, 0x1, R0 ;  /* 0x0000000103037824 */ /* 0x004fca00078e0200 */
[----:B------:R-:W2:Y:S02]  /*1130*/  SHFL.DOWN PT, R4, R3, 0x8, 0x1f ;  /* 0x09001f0003047f89 */ /* 0x000ea400000e0000 */
[----:B--2---:R-:W-:-:S05]  /*1140*/  IADD3 R4, PT, PT, R3, R4, RZ ;  /* 0x0000000403047210 */ /* 0x004fca0007ffe0ff */
[----:B------:R-:W2:Y:S02]  /*1150*/  SHFL.DOWN PT, R5, R4, 0x4, 0x1f ;  /* 0x08801f0004057f89 */ /* 0x000ea400000e0000 */
[----:B--2---:R-:W-:-:S05]  /*1160*/  IMAD.IADD R5, R4, 0x1, R5 ;  /* 0x0000000104057824 */ /* 0x004fca00078e0205 */
[----:B------:R-:W2:Y:S02]  /*1170*/  SHFL.DOWN PT, R6, R5, 0x2, 0x1f ;  /* 0x08401f0005067f89 */ /* 0x000ea400000e0000 */
[----:B--2---:R-:W-:-:S05]  /*1180*/  IADD3 R6, PT, PT, R5, R6, RZ ;  /* 0x0000000605067210 */ /* 0x004fca0007ffe0ff */
[----:B-1----:R1:W2:Y:S01]  /*1190*/  SHFL.DOWN PT, R7, R6, 0x1, 0x1f ;  /* 0x08201f0006077f89 */ /* 0x0022a200000e0000 */
[----:B------:R-:W-:Y:S05]  /*11a0*/  @P0 EXIT ;  /* 0x000000000000094d */ /* 0x000fea0003800000 */
[----:B------:R-:W3:Y:S01]  /*11b0*/  S2R R0, SR_LANEID ;  /* 0x0000000000007919 */ /* 0x000ee20000000000 */
[----:B--2---:R-:W-:Y:S01]  /*11c0*/  IMAD.IADD R7, R6, 0x1, R7 ;  /* 0x0000000106077824 */ /* 0x004fe200078e0207 */
[----:B------:R-:W2:Y:S01]  /*11d0*/  LDC.64 R2, c[0x0][0x388] ;  /* 0x0000e200ff027b82 */ /* 0x000ea20000000a00 */
[----:B------:R-:W-:-:S07]  /*11e0*/  VOTEU.ANY UR4, UPT, PT ;  /* 0x0000000000047886 */ /* 0x000fce00038e0100 */
[----:B------:R-:W4:Y:S01]  /*11f0*/  REDUX.SUM UR5, R7 ;  /* 0x00000000070573c4 */ /* 0x000f22000000c000 */
[----:B------:R-:W-:Y:S01]  /*1200*/  UFLO.U32 UR4, UR4 ;  /* 0x00000004000472bd */ /* 0x000fe200080e0000 */
[----:B----4-:R-:W-:-:S05]  /*1210*/  MOV R5, UR5 ;  /* 0x0000000500057c02 */ /* 0x010fca0008000f00 */
[----:B---3--:R-:W-:-:S13]  /*1220*/  ISETP.EQ.U32.AND P0, PT, R0, UR4, PT ;  /* 0x0000000400007c0c */ /* 0x008fda000bf02070 */
[----:B--2---:R-:W-:Y:S01]  /*1230*/  @P0 REDG.E.ADD.STRONG.GPU desc[UR6][R2.64], R5 ;  /* 0x000000050200098e */ /* 0x004fe2000c12e106 */
[----:B------:R-:W-:Y:S05]  /*1240*/  EXIT ;  /* 0x000000000000794d */ /* 0x000fea0003800000 */
.L_x_16:
        /* <DEDUP_REMOVED lines=11> */
.L_x_35:


//--------------------- .text._Z18count_block_reducePKiPiii --------------------------
	.section	.text._Z18count_block_reducePKiPiii,"ax",@progbits
	.align	128
        .global         _Z18count_block_reducePKiPiii
        .type           _Z18count_block_reducePKiPiii,@function
        .size           _Z18count_block_reducePKiPiii,(.L_x_36 - _Z18count_block_reducePKiPiii)
        .other          _Z18count_block_reducePKiPiii,@"STO_CUDA_ENTRY STV_DEFAULT"
_Z18count_block_reducePKiPiii:
.text._Z18count_block_reducePKiPiii:
        /* <DEDUP_REMOVED lines=12> */
[----:B0-----:R-:W-:Y:S01]  /*00c0*/  ISETP.NE.AND P1, PT, R2, RZ, PT ;  /* 0x000000ff0200720c */ /* 0x001fe20003f25270 */
[----:B-1----:R-:W-:-:S05]  /*00d0*/  IMAD R2, R7, UR4, R2 ;  /* 0x0000000407027c24 */ /* 0x002fca000f8e0202 */
[----:B--2---:R-:W-:-:S07]  /*00e0*/  ISETP.GE.AND P0, PT, R2, UR8, PT ;  /* 0x0000000802007c0c */ /* 0x004fce000bf06270 */
[----:B------:R-:W0:Y:S01]  /*00f0*/  @!P1 S2R R3, SR_CgaCtaId ;  /* 0x0000000000039919 */ /* 0x000e220000008800 */
[----:B------:R-:W-:-:S04]  /*0100*/  @!P1 MOV R0, 0x400 ;  /* 0x0000040000009802 */ /* 0x000fc80000000f00 */
[----:B0-----:R-:W-:Y:S01]  /*0110*/  @!P1 LEA R0, R3, R0, 0x18 ;  /* 0x0000000003009211 */ /* 0x001fe200078ec0ff */
[----:B----4-:R-:W-:-:S04]  /*0120*/  IMAD R3, R7, UR5, RZ ;  /* 0x0000000507037c24 */ /* 0x010fc8000f8e02ff */
[----:B------:R0:W-:Y:S01]  /*0130*/  @!P1 STS [R0], RZ ;  /* 0x000000ff00009388 */ /* 0x0001e20000000800 */
[----:B------:R-:W-:Y:S06]  /*0140*/  BAR.SYNC.DEFER_BLOCKING 0x0 ;  /* 0x0000000000007b1d */ /* 0x000fec0000010000 */
[----:B---3--:R-:W-:Y:S05]  /*0150*/  @P0 BRA `(.L_x_18) ;  /* 0x0000000c00880947 */ /* 0x008fea0003800000 */
[----:B------:R-:W1:Y:S01]  /*0160*/  I2F.U32.RP R8, R3 ;  /* 0x0000000300087306 */ /* 0x000e620000209000 */
[C---:B0-----:R-:W-:Y:S01]  /*0170*/  IMAD.IADD R0, R3.reuse, 0x1, R2 ;  /* 0x0000000103007824 */ /* 0x041fe200078e0202 */
[----:B------:R-:W-:Y:S01]  /*0180*/  IADD3 R9, PT, PT, RZ, -R3, RZ ;  /* 0x80000003ff097210 */ /* 0x000fe20007ffe0ff */
[----:B------:R-:W-:Y:S01]  /*0190*/  BSSY.RECONVERGENT B1, `(.L_x_19) ;  /* 0x00000d0000017945 */ /* 0x000fe20003800200 */
[----:B------:R-:W-:Y:S02]  /*01a0*/  ISETP.NE.U32.AND P3, PT, R3, RZ, PT ;  /* 0x000000ff0300720c */ /* 0x000fe40003f65070 */
[C---:B------:R-:W-:Y:S02]  /*01b0*/  ISETP.GE.AND P0, PT, R0.reuse, UR8, PT ;  /* 0x0000000800007c0c */ /* 0x040fe4000bf06270 */
[----:B------:R-:W-:Y:S02]  /*01c0*/  VIMNMX R7, PT, PT, R0, UR8, !PT ;  /* 0x0000000800077c48 */ /* 0x000fe4000ffe0100 */
[----:B------:R-:W-:-:S04]  /*01d0*/  SEL R6, RZ, 0x1, P0 ;  /* 0x00000001ff067807 */ /* 0x000fc80000000000 */
[----:B------:R-:W-:Y:S01]  /*01e0*/  IADD3 R0, PT, PT, R7, -R0, -R6 ;  /* 0x8000000007007210 */ /* 0x000fe20007ffe806 */
[----:B-1----:R-:W0:Y:S02]  /*01f0*/  MUFU.RCP R8, R8 ;  /* 0x0000000800087308 */ /* 0x002e240000001000 */
        /* <DEDUP_REMOVED lines=14> */
[----:B------:R-:W-:-:S04]  /*02e0*/  IMAD.IADD R5, R6, 0x1, R5 ;  /* 0x0000000106057824 */ /* 0x000fc800078e0205 */
[C---:B------:R-:W-:Y:S01]  /*02f0*/  VIADD R0, R5.reuse, 0x1 ;  /* 0x0000000105007836 */ /* 0x040fe20000000000 */
[----:B------:R-:W-:Y:S01]  /*0300*/  ISETP.GE.U32.AND P0, PT, R5, 0x3, PT ;  /* 0x000000030500780c */ /* 0x000fe20003f06070 */
[----:B------:R-:W-:-:S03]  /*0310*/  HFMA2 R5, -RZ, RZ, 0, 0 ;  /* 0x00000000ff057431 */ /* 0x000fc600000001ff */
[----:B------:R-:W-:-:S09]  /*0320*/  LOP3.LUT R4, R0, 0x3, RZ, 0xc0, !PT ;  /* 0x0000000300047812 */ /* 0x000fd200078ec0ff */
        /* <DEDUP_REMOVED lines=15> */
.L_x_25:
[----:B-1----:R-:W-:-:S05]  /*0420*/  IMAD.WIDE R10, R2, 0x4, R14 ;  /* 0x00000004020a7825 */ /* 0x002fca00078e020e */
[----:B------:R-:W2:Y:S01]  /*0430*/  LDG.E R6, desc[UR6][R10.64] ;  /* 0x000000060a067981 */ /* 0x000ea2000c1e1900 */
[----:B------:R-:W-:-:S05]  /*0440*/  IMAD.WIDE R18, R3, 0x4, R10 ;  /* 0x0000000403127825 */ /* 0x000fca00078e020a */
[----:B------:R-:W3:Y:S01]  /*0450*/  LDG.E R7, desc[UR6][R18.64] ;  /* 0x0000000612077981 */ /* 0x000ee2000c1e1900 */
[----:B------:R-:W-:-:S05]  /*0460*/  IMAD.WIDE R20, R3, 0x4, R18 ;  /* 0x0000000403147825 */ /* 0x000fca00078e0212 */
[----:B------:R1:W4:Y:S01]  /*0470*/  LDG.E R8, desc[UR6][R20.64] ;  /* 0x0000000614087981 */ /* 0x000322000c1e1900 */
        /* <DEDUP_REMOVED lines=13> */
[----:B------:R-:W5:Y:S01]  /*0550*/  LDG.E R22, desc[UR6][R18.64] ;  /* 0x0000000612167981 */ /* 0x000f62000c1e1900 */
[----:B------:R-:W-:-:S05]  /*0560*/  IMAD.WIDE R20, R3, 0x4, R18 ;  /* 0x0000000403147825 */ /* 0x000fca00078e0212 */
[----:B------:R1:W5:Y:S01]  /*0570*/  LDG.E R11, desc[UR6][R20.64] ;  /* 0x00000006140b7981 */ /* 0x000362000c1e1900 */
[C---:B------:R-:W-:Y:S01]  /*0580*/  LEA R2, R3.reuse, R2, 0x2 ;  /* 0x0000000203027211 */ /* 0x040fe200078e10ff */
[----:B-1----:R-:W-:-:S05]  /*0590*/  IMAD.WIDE R20, R3, 0x4, R20 ;  /* 0x0000000403147825 */ /* 0x002fca00078e0214 */
[----:B------:R-:W5:Y:S01]  /*05a0*/  LDG.E R10, desc[UR6][R20.64] ;  /* 0x00000006140a7981 */ /* 0x000f62000c1e1900 */
[----:B------:R-:W-:-:S04]  /*05b0*/  IMAD.WIDE R18, R3, 0x4, R20 ;  /* 0x0000000403127825 */ /* 0x000fc800078e0214 */
[----:B------:R-:W-:Y:S01]  /*05c0*/  IMAD.WIDE R16, R2, 0x4, R14 ;  /* 0x0000000402107825 */ /* 0x000fe200078e020e */
[----:B------:R-:W5:Y:S04]  /*05d0*/  LDG.E R9, desc[UR6][R18.64] ;  /* 0x0000000612097981 */ /* 0x000f68000c1e1900 */
[----:B------:R1:W5:Y:S02]  /*05e0*/  LDG.E R28, desc[UR6][R16.64] ;  /* 0x00000006101c7981 */ /* 0x000364000c1e1900 */
[----:B-1----:R-:W-:-:S05]  /*05f0*/  IMAD.WIDE R16, R3, 0x4, R16 ;  /* 0x0000000403107825 */ /* 0x002fca00078e0210 */
[----:B------:R-:W5:Y:S01]  /*0600*/  LDG.E R29, desc[UR6][R16.64] ;  /* 0x00000006101d7981 */ /* 0x000f62000c1e1900 */
[----:B------:R-:W-:-:S05]  /*0610*/  IMAD.WIDE R18, R3, 0x4, R16 ;  /* 0x0000000403127825 */ /* 0x000fca00078e0210 */
[----:B------:R-:W5:Y:S01]  /*0620*/  LDG.E R16, desc[UR6][R18.64] ;  /* 0x0000000612107981 */ /* 0x000f62000c1e1900 */
[----:B------:R-:W-:-:S06]  /*0630*/  IMAD.WIDE R20, R3, 0x4, R18 ;  /* 0x0000000403147825 */ /* 0x000fcc00078e0212 */
[----:B------:R-:W5:Y:S01]  /*0640*/  LDG.E R20, desc[UR6][R20.64] ;  /* 0x0000000614147981 */ /* 0x000f62000c1e1900 */
[----:B------:R-:W-:Y:S02]  /*0650*/  IADD3 R0, PT, PT, R0, 0x10, RZ ;  /* 0x0000001000007810 */ /* 0x000fe40007ffe0ff */
[----:B------:R-:W-:Y:S02]  /*0660*/  LEA R2, R3, R2, 0x2 ;  /* 0x0000000203027211 */ /* 0x000fe400078e10ff */
[----:B--2---:R-:W-:Y:S01]  /*0670*/  ISETP.NE.AND P2, PT, R6, UR9, PT ;  /* 0x0000000906007c0c */ /* 0x004fe2000bf45270 */
[----:B------:R-:W-:Y:S01]  /*0680*/  VIADD R6, R5, 0x1 ;  /* 0x0000000105067836 */ /* 0x000fe20000000000 */
[----:B---3--:R-:W-:-:S11]  /*0690*/  ISETP.NE.AND P3, PT, R7, UR9, PT ;  /* 0x0000000907007c0c */ /* 0x008fd6000bf65270 */
[----:B------:R-:W-:Y:S01]  /*06a0*/  @P2 IMAD.MOV R6, RZ, RZ, R5 ;  /* 0x000000ffff062224 */ /* 0x000fe200078e0205 */
[----:B----4-:R-:W-:-:S04]  /*06b0*/  ISETP.NE.AND P2, PT, R8, UR9, PT ;  /* 0x0000000908007c0c */ /* 0x010fc8000bf45270 */
[----:B------:R-:W-:Y:S01]  /*06c0*/  IADD3 R5, PT, PT, R6, 0x1, RZ ;  /* 0x0000000106057810 */ /* 0x000fe20007ffe0ff */
[----:B------:R-:W-:-:S04]  /*06d0*/  @P3 IMAD.MOV R5, RZ, RZ, R6 ;  /* 0x000000ffff053224 */ /* 0x000fc800078e0206 */
[----:B------:R-:W-:Y:S01]  /*06e0*/  VIADD R6, R5, 0x1 ;  /* 0x0000000105067836 */ /* 0x000fe20000000000 */
[----:B-----5:R-:W-:-:S03]  /*06f0*/  ISETP.NE.AND P3, PT, R27, UR9, PT ;  /* 0x000000091b007c0c */ /* 0x020fc6000bf65270 */
[----:B------:R-:W-:Y:S02]  /*0700*/  @P2 IADD3 R6, PT, PT, R5, RZ, RZ ;  /* 0x000000ff05062210 */ /* 0x000fe40007ffe0ff */
[----:B------:R-:W-:-:S03]  /*0710*/  ISETP.NE.AND P2, PT, R26, UR9, PT ;  /* 0x000000091a007c0c */ /* 0x000fc6000bf45270 */
[----:B------:R-:W-:-:S05]  /*0720*/  VIADD R5, R6, 0x1 ;  /* 0x0000000106057836 */ /* 0x000fca0000000000 */
[----:B------:R-:W-:Y:S01]  /*0730*/  @P3 IMAD.MOV R5, RZ, RZ, R6 ;  /* 0x000000ffff053224 */ /* 0x000fe200078e0206 */
[----:B------:R-:W-:-:S04]  /*0740*/  ISETP.NE.AND P3, PT, R25, UR9, PT ;  /* 0x0000000919007c0c */ /* 0x000fc8000bf65270 */
[----:B------:R-:W-:Y:S01]  /*0750*/  IADD3 R6, PT, PT, R5, 0x1, RZ ;  /* 0x0000000105067810 */ /* 0x000fe20007ffe0ff */
[----:B------:R-:W-:-:S04]  /*0760*/  @P2 IMAD.MOV R6, RZ, RZ, R5 ;  /* 0x000000ffff062224 */ /* 0x000fc800078e0205 */
[----:B------:R-:W-:Y:S01]  /*0770*/  VIADD R5, R6, 0x1 ;  /* 0x0000000106057836 */ /* 0x000fe20000000000 */
[----:B------:R-:W-:-:S03]  /*0780*/  ISETP.NE.AND P2, PT, R24, UR9, PT ;  /* 0x0000000918007c0c */ /* 0x000fc6000bf45270 */
[----:B------:R-:W-:Y:S02]  /*0790*/  @P3 IADD3 R5, PT, PT, R6, RZ, RZ ;  /* 0x000000ff06053210 */ /* 0x000fe40007ffe0ff */
[----:B------:R-:W-:-:S03]  /*07a0*/  ISETP.NE.AND P3, PT, R23, UR9, PT ;  /* 0x0000000917007c0c */ /* 0x000fc6000bf65270 */
[----:B------:R-:W-:-:S05]  /*07b0*/  VIADD R6, R5, 0x1 ;  /* 0x0000000105067836 */ /* 0x000fca0000000000 */
[----:B------:R-:W-:Y:S01]  /*07c0*/  @P2 IMAD.MOV R6, RZ, RZ, R5 ;  /* 0x000000ffff062224 */ /* 0x000fe200078e0205 */
[----:B------:R-:W-:-:S04]  /*07d0*/  ISETP.NE.AND P2, PT, R22, UR9, PT ;  /* 0x0000000916007c0c */ /* 0x000fc8000bf45270 */
[----:B------:R-:W-:Y:S01]  /*07e0*/  IADD3 R5, PT, PT, R6, 0x1, RZ ;  /* 0x0000000106057810 */ /* 0x000fe20007ffe0ff */
[----:B------:R-:W-:Y:S01]  /*07f0*/  @P3 IMAD.MOV R5, RZ, RZ, R6 ;  /* 0x000000ffff053224 */ /* 0x000fe200078e0206 */
[----:B------:R-:W-:-:S03]  /*0800*/  ISETP.NE.AND P3, PT, R11, UR9, PT ;  /* 0x000000090b007c0c */ /* 0x000fc6000bf65270 */
[----:B------:R-:W-:-:S04]  /*0810*/  VIADD R6, R5, 0x1 ;  /* 0x0000000105067836 */ /* 0x000fc80000000000 */
[----:B------:R-:W-:-:S05]  /*0820*/  @P2 IADD3 R6, PT, PT, R5, RZ, RZ ;  /* 0x000000ff05062210 */ /* 0x000fca0007ffe0ff */
[----:B------:R-:W-:Y:S02]  /*0830*/  VIADD R5, R6, 0x1 ;  /* 0x0000000106057836 */ /* 0x000fe40000000000 */
[----:B------:R-:W-:Y:S01]  /*0840*/  @P3 IMAD.MOV R5, RZ, RZ, R6 ;  /* 0x000000ffff053224 */ /* 0x000fe200078e0206 */
[----:B------:R-:W-:-:S04]  /*0850*/  ISETP.NE.AND P2, PT, R10, UR9, PT ;  /* 0x000000090a007c0c */ /* 0x000fc8000bf45270 */
[----:B------:R-:W-:Y:S02]  /*0860*/  IADD3 R6, PT, PT, R5, 0x1, RZ ;  /* 0x0000000105067810 */ /* 0x000fe40007ffe0ff */
[----:B------:R-:W-:-:S07]  /*0870*/  ISETP.NE.AND P3, PT, R9, UR9, PT ;  /* 0x0000000909007c0c */ /* 0x000fce000bf65270 */
[----:B------:R-:W-:Y:S01]  /*0880*/  @P2 IMAD.MOV R6, RZ, RZ, R5 ;  /* 0x000000ffff062224 */ /* 0x000fe200078e0205 */
[----:B------:R-:W-:-:S03]  /*0890*/  ISETP.NE.AND P2, PT, R28, UR9, PT ;  /* 0x000000091c007c0c */ /* 0x000fc6000bf45270 */
[C---:B------:R-:W-:Y:S02]  /*08a0*/  VIADD R5, R6.reuse, 0x1 ;  /* 0x0000000106057836 */ /* 0x040fe40000000000 */
[----:B------:R-:W-:-:S05]  /*08b0*/  @P3 IADD3 R5, PT, PT, R6, RZ, RZ ;  /* 0x000000ff06053210 */ /* 0x000fca0007ffe0ff */
[----:B------:R-:W-:Y:S01]  /*08c0*/  VIADD R6, R5, 0x1 ;  /* 0x0000000105067836 */ /* 0x000fe20000000000 */
[----:B------:R-:W-:Y:S02]  /*08d0*/  ISETP.NE.AND P3, PT, R29, UR9, PT ;  /* 0x000000091d007c0c */ /* 0x000fe4000bf65270 */
[----:B------:R-:W-:-:S05]  /*08e0*/  @P2 IMAD.MOV R6, RZ, RZ, R5 ;  /* 0x000000ffff062224 */ /* 0x000fca00078e0205 */
[----:B------:R-:W-:Y:S02]  /*08f0*/  IADD3 R5, PT, PT, R6, 0x1, RZ ;  /* 0x0000000106057810 */ /* 0x000fe40007ffe0ff */
[----:B------:R-:W-:-:S04]  /*0900*/  ISETP.NE.AND P2, PT, R16, UR9, PT ;  /* 0x0000000910007c0c */ /* 0x000fc8000bf45270 */
[----:B------:R-:W-:-:S04]  /*0910*/  @P3 IMAD.MOV R5, RZ, RZ, R6 ;  /* 0x000000ffff053224 */ /* 0x000fc800078e0206 */
[----:B------:R-:W-:Y:S01]  /*0920*/  VIADD R6, R5, 0x1 ;  /* 0x0000000105067836 */ /* 0x000fe20000000000 */
[----:B------:R-:W-:-:S04]  /*0930*/  ISETP.NE.AND P3, PT, R20, UR9, PT ;  /* 0x0000000914007c0c */ /* 0x000fc8000bf65270 */
[----:B------:R-:W-:Y:S01]  /*0940*/  @P2 IMAD.MOV R6, RZ, RZ, R5 ;  /* 0x000000ffff062224 */ /* 0x000fe200078e0205 */
[----:B------:R-:W-:-:S03]  /*0950*/  ISETP.GE.AND P2, PT, R0, -0xc, PT ;  /* 0xfffffff40000780c */ /* 0x000fc60003f46270 */
[----:B------:R-:W-:-:S05]  /*0960*/  VIADD R5, R6, 0x1 ;  /* 0x0000000106057836 */ /* 0x000fca0000000000 */
[----:B------:R-:W-:-:S05]  /*0970*/  @P3 IMAD.MOV R5, RZ, RZ, R6 ;  /* 0x000000ffff053224 */ /* 0x000fca00078e0206 */
[----:B------:R-:W-:Y:S05]  /*0980*/  @!P2 BRA `(.L_x_25) ;  /* 0xfffffff800a4a947 */ /* 0x000fea000383ffff */
.L_x_24:
[----:B------:R-:W-:Y:S05]  /*0990*/  BSYNC.RECONVERGENT B3 ;  /* 0x0000000000037941 */ /* 0x000fea0003800200 */
.L_x_23:
        /* <DEDUP_REMOVED lines=16> */
[----:B------:R0:W5:Y:S01]  /*0aa0*/  LDG.E R23, desc[UR6][R6.64] ;  /* 0x0000000606177981 */ /* 0x000162000c1e1900 */
[----:B------:R-:W-:-:S05]  /*0ab0*/  IMAD.WIDE R20, R3, 0x4, R6 ;  /* 0x0000000403147825 */ /* 0x000fca00078e0206 */
[----:B------:R-:W5:Y:S01]  /*0ac0*/  LDG.E R24, desc[UR6][R20.64] ;  /* 0x0000000614187981 */ /* 0x000f62000c1e1900 */
[----:B-1----:R-:W-:-:S05]  /*0ad0*/  IMAD.WIDE R10, R3, 0x4, R20 ;  /* 0x00000004030a7825 */ /* 0x002fca00078e0214 */
[----:B------:R-:W5:Y:S01]  /*0ae0*/  LDG.E R25, desc[UR6][R10.64] ;  /* 0x000000060a197981 */ /* 0x000f62000c1e1900 */
[----:B---3--:R-:W-:-:S06]  /*0af0*/  IMAD.WIDE R14, R3, 0x4, R10 ;  /* 0x00000004030e7825 */ /* 0x008fcc00078e020a */
[----:B------:R-:W3:Y:S01]  /*0b00*/  LDG.E R14, desc[UR6][R14.64] ;  /* 0x000000060e0e7981 */ /* 0x000ee2000c1e1900 */
[----:B------:R-:W-:Y:S02]  /*0b10*/  VIADD R0, R0, 0x8 ;  /* 0x0000000800007836 */ /* 0x000fe40000000000 */
[----:B------:R-:W-:Y:S01]  /*0b20*/  IMAD R2, R3, 0x4, R2 ;  /* 0x0000000403027824 */ /* 0x000fe200078e0202 */
[----:B--2---:R-:W-:Y:S02]  /*0b30*/  ISETP.NE.AND P0, PT, R22, UR4, PT ;  /* 0x0000000416007c0c */ /* 0x004fe4000bf05270 */
[----:B----4-:R-:W-:Y:S01]  /*0b40*/  ISETP.NE.AND P2, PT, R8, UR4, PT ;  /* 0x0000000408007c0c */ /* 0x010fe2000bf45270 */
[----:B------:R-:W-:-:S10]  /*0b50*/  VIADD R8, R5, 0x1 ;  /* 0x0000000105087836 */ /* 0x000fd40000000000 */
[----:B------:R-:W-:Y:S01]  /*0b60*/  @P0 IMAD.MOV R8, RZ, RZ, R5 ;  /* 0x000000ffff080224 */ /* 0x000fe200078e0205 */
[----:B-----5:R-:W-:-:S04]  /*0b70*/  ISETP.NE.AND P0, PT, R9, UR4, PT ;  /* 0x0000000409007c0c */ /* 0x020fc8000bf05270 */
[----:B------:R-:W-:Y:S01]  /*0b80*/  IADD3 R5, PT, PT, R8, 0x1, RZ ;  /* 0x0000000108057810 */ /* 0x000fe20007ffe0ff */
[----:B------:R-:W-:Y:S01]  /*0b90*/  @P2 IMAD.MOV R5, RZ, RZ, R8 ;  /* 0x000000ffff052224 */ /* 0x000fe200078e0208 */
[----:B------:R-:W-:-:S04]  /*0ba0*/  ISETP.NE.AND P2, PT, R18, UR4, PT ;  /* 0x0000000412007c0c */ /* 0x000fc8000bf45270 */
[----:B0-----:R-:W-:-:S03]  /*0bb0*/  IADD3 R6, PT, PT, R5, 0x1, RZ ;  /* 0x0000000105067810 */ /* 0x001fc60007ffe0ff */
[----:B------:R-:W-:Y:S01]  /*0bc0*/  @P0 IMAD.MOV R6, RZ, RZ, R5 ;  /* 0x000000ffff060224 */ /* 0x000fe200078e0205 */
[----:B------:R-:W-:-:S04]  /*0bd0*/  ISETP.NE.AND P0, PT, R23, UR4, PT ;  /* 0x0000000417007c0c */ /* 0x000fc8000bf05270 */
[----:B------:R-:W-:Y:S01]  /*0be0*/  IADD3 R5, PT, PT, R6, 0x1, RZ ;  /* 0x0000000106057810 */ /* 0x000fe20007ffe0ff */
[----:B------:R-:W-:Y:S01]  /*0bf0*/  @P2 IMAD.MOV R5, RZ, RZ, R6 ;  /* 0x000000ffff052224 */ /* 0x000fe200078e0206 */
[----:B------:R-:W-:-:S04]  /*0c00*/  ISETP.NE.AND P2, PT, R24, UR4, PT ;  /* 0x0000000418007c0c */ /* 0x000fc8000bf45270 */
[----:B------:R-:W-:-:S03]  /*0c10*/  IADD3 R6, PT, PT, R5, 0x1, RZ ;  /* 0x0000000105067810 */ /* 0x000fc60007ffe0ff */
[----:B------:R-:W-:Y:S01]  /*0c20*/  @P0 IMAD.MOV R6, RZ, RZ, R5 ;  /* 0x000000ffff060224 */ /* 0x000fe200078e0205 */
[----:B------:R-:W-:-:S04]  /*0c30*/  ISETP.NE.AND P0, PT, R25, UR4, PT ;  /* 0x0000000419007c0c */ /* 0x000fc8000bf05270 */
[----:B------:R-:W-:Y:S01]  /*0c40*/  IADD3 R5, PT, PT, R6, 0x1, RZ ;  /* 0x0000000106057810 */ /* 0x000fe20007ffe0ff */
[----:B------:R-:W-:Y:S01]  /*0c50*/  @P2 IMAD.MOV R5, RZ, RZ, R6 ;  /* 0x000000ffff052224 */ /* 0x000fe200078e0206 */
[----:B---3--:R-:W-:-:S04]  /*0c60*/  ISETP.NE.AND P2, PT, R14, UR4, PT ;  /* 0x000000040e007c0c */ /* 0x008fc8000bf45270 */
[----:B------:R-:W-:-:S03]  /*0c70*/  IADD3 R6, PT, PT, R5, 0x1, RZ ;  /* 0x0000000105067810 */ /* 0x000fc60007ffe0ff */
[----:B------:R-:W-:Y:S01]  /*0c80*/  @P0 IMAD.MOV R6, RZ, RZ, R5 ;  /* 0x000000ffff060224 */ /* 0x000fe200078e0205 */
[----:B------:R-:W-:-:S04]  /*0c90*/  PLOP3.LUT P0, PT, PT, PT, PT, 0x8, 0x80 ;  /* 0x000000000080781c */ /* 0x000fc80003f0e170 */
[C---:B------:R-:W-:Y:S02]  /*0ca0*/  IADD3 R5, PT, PT, R6.reuse, 0x1, RZ ;  /* 0x0000000106057810 */ /* 0x040fe40007ffe0ff */
[----:B------:R-:W-:-:S07]  /*0cb0*/  @P2 IADD3 R5, PT, PT, R6, RZ, RZ ;  /* 0x000000ff06052210 */ /* 0x000fce0007ffe0ff */
.L_x_27:
[----:B------:R-:W-:Y:S05]  /*0cc0*/  BSYNC.RECONVERGENT B3 ;  /* 0x0000000000037941 */ /* 0x000fea0003800200 */
.L_x_26:
[----:B------:R-:W-:-:S13]  /*0cd0*/  ISETP.NE.OR P0, PT, R0, RZ, P0 ;  /* 0x000000ff0000720c */ /* 0x000fda0000705670 */
[----:B------:R-:W-:Y:S05]  /*0ce0*/  @!P0 BREAK.RELIABLE B0 ;  /* 0x0000000000008942 */ /* 0x000fea0003800100 */
[----:B------:R-:W-:Y:S05]  /*0cf0*/  @!P0 BRA `(.L_x_20) ;  /* 0x0000000000648947 */ /* 0x000fea0003800000 */
.L_x_22:
[----:B------:R-:W-:Y:S05]  /*0d00*/  BSYNC.RELIABLE B0 ;  /* 0x0000000000007941 */ /* 0x000fea0003800100 */
.L_x_21:
        /* <DEDUP_REMOVED lines=8> */
[----:B------:R-:W-:Y:S01]  /*0d90*/  VIADD R0, R0, 0x4 ;  /* 0x0000000400007836 */ /* 0x000fe20000000000 */
[----:B------:R-:W-:Y:S02]  /*0da0*/  LEA R2, R3, R2, 0x2 ;  /* 0x0000000203027211 */ /* 0x000fe400078e10ff */
[----:B--2---:R-:W-:Y:S02]  /*0db0*/  ISETP.NE.AND P0, PT, R18, UR10, PT ;  /* 0x0000000a12007c0c */ /* 0x004fe4000bf05270 */
[----:B---3--:R-:W-:Y:S02]  /*0dc0*/  ISETP.NE.AND P2, PT, R16, UR10, PT ;  /* 0x0000000a10007c0c */ /* 0x008fe4000bf45270 */
[----:B------:R-:W-:-:S09]  /*0dd0*/  IADD3 R16, PT, PT, R5, 0x1, RZ ;  /* 0x0000000105107810 */ /* 0x000fd20007ffe0ff */
[----:B------:R-:W-:Y:S01]  /*0de0*/  @P0 IMAD.MOV R16, RZ, RZ, R5 ;  /* 0x000000ffff100224 */ /* 0x000fe200078e0205 */
[----:B----4-:R-:W-:-:S04]  /*0df0*/  ISETP.NE.AND P0, PT, R17, UR10, PT ;  /* 0x0000000a11007c0c */ /* 0x010fc8000bf05270 */
[----:B------:R-:W-:Y:S01]  /*0e00*/  IADD3 R5, PT, PT, R16, 0x1, RZ ;  /* 0x0000000110057810 */ /* 0x000fe20007ffe0ff */
[----:B------:R-:W-:Y:S01]  /*0e10*/  @P2 IMAD.MOV R5, RZ, RZ, R16 ;  /* 0x000000ffff052224 */ /* 0x000fe200078e0210 */
[----:B-----5:R-:W-:-:S04]  /*0e20*/  ISETP.NE.AND P2, PT, R14, UR10, PT ;  /* 0x0000000a0e007c0c */ /* 0x020fc8000bf45270 */
[----:B------:R-:W-:-:S03]  /*0e30*/  IADD3 R6, PT, PT, R5, 0x1, RZ ;  /* 0x0000000105067810 */ /* 0x000fc60007ffe0ff */
[----:B------:R-:W-:Y:S02]  /*0e40*/  @P0 IADD3 R6, PT, PT, R5, RZ, RZ ;  /* 0x000000ff05060210 */ /* 0x000fe40007ffe0ff */
[----:B------:R-:W-:-:S03]  /*0e50*/  ISETP.NE.AND P0, PT, R0, RZ, PT ;  /* 0x000000ff0000720c */ /* 0x000fc60003f05270 */
[----:B------:R-:W-:Y:S02]  /*0e60*/  VIADD R5, R6, 0x1 ;  /* 0x0000000106057836 */ /* 0x000fe40000000000 */
[----:B------:R-:W-:-:S08]  /*0e70*/  @P2 IMAD.MOV R5, RZ, RZ, R6 ;  /* 0x000000ffff052224 */ /* 0x000fd000078e0206 */
[----:B------:R-:W-:Y:S05]  /*0e80*/  @P0 BRA `(.L_x_21) ;  /* 0xfffffffc00a00947 */ /* 0x000fea000383ffff */
.L_x_20:
[----:B------:R-:W-:Y:S05]  /*0e90*/  BSYNC.RECONVERGENT B1 ;  /* 0x0000000000017941 */ /* 0x000fea0003800200 */
.L_x_19:
[----:B------:R-:W-:-:S13]  /*0ea0*/  ISETP.NE.AND P0, PT, R4, RZ, PT ;  /* 0x000000ff0400720c */ /* 0x000fda0003f05270 */
[----:B------:R-:W-:Y:S05]  /*0eb0*/  @!P0 BRA `(.L_x_18) ;  /* 0x0000000000308947 */ /* 0x000fea0003800000 */
[----:B------:R-:W1:Y:S01]  /*0ec0*/  LDC.64 R6, c[0x0][0x380] ;  /* 0x0000e000ff067b82 */ /* 0x000e620000000a00 */
[----:B------:R-:W-:-:S07]  /*0ed0*/  IADD3 R4, PT, PT, -R4, RZ, RZ ;  /* 0x000000ff04047210 */ /* 0x000fce0007ffe1ff */
.L_x_28:
[----:B-1----:R-:W-:-:S06]  /*0ee0*/  IMAD.WIDE R8, R2, 0x4, R6 ;  /* 0x0000000402087825 */ /* 0x002fcc00078e0206 */
[----:B------:R-:W2:Y:S01]  /*0ef0*/  LDG.E R8, desc[UR6][R8.64] ;  /* 0x0000000608087981 */ /* 0x000ea2000c1e1900 */
[----:B------:R-:W-:Y:S01]  /*0f00*/  VIADD R4, R4, 0x1 ;  /* 0x0000000104047836 */ /* 0x000fe20000000000 */
[----:B------:R-:W-:Y:S02]  /*0f10*/  IADD3 R0, PT, PT, R5, 0x1, RZ ;  /* 0x0000000105007810 */ /* 0x000fe40007ffe0ff */
[----:B------:R-:W-:Y:S02]  /*0f20*/  IADD3 R2, PT, PT, R3, R2, RZ ;  /* 0x0000000203027210 */ /* 0x000fe40007ffe0ff */
[----:B------:R-:W-:Y:S02]  /*0f30*/  ISETP.NE.AND P2, PT, R4, RZ, PT ;  /* 0x000000ff0400720c */ /* 0x000fe40003f45270 */
[----:B--2---:R-:W-:-:S13]  /*0f40*/  ISETP.NE.AND P0, PT, R8, UR11, PT ;  /* 0x0000000b08007c0c */ /* 0x004fda000bf05270 */
[----:B------:R-:W-:-:S04]  /*0f50*/  @P0 IMAD.MOV R0, RZ, RZ, R5 ;  /* 0x000000ffff000224 */ /* 0x000fc800078e0205 */
[----:B------:R-:W-:Y:S01]  /*0f60*/  IMAD.MOV.U32 R5, RZ, RZ, R0 ;  /* 0x000000ffff057224 */ /* 0x000fe200078e0000 */
[----:B------:R-:W-:Y:S06]  /*0f70*/  @P2 BRA `(.L_x_28) ;  /* 0xfffffffc00d82947 */ /* 0x000fec000383ffff */
.L_x_18:
[----:B------:R-:W-:Y:S05]  /*0f80*/  BSYNC.RECONVERGENT B2 ;  /* 0x0000000000027941 */ /* 0x000fea0003800200 */
.L_x_17:
[----:B------:R-:W-:Y:S05]  /*0f90*/  WARPSYNC.ALL ;  /* 0x0000000000007948 */ /* 0x000fea0003800000 */
[----:B0-----:R-:W0:Y:S01]  /*0fa0*/  S2R R0, SR_LANEID ;  /* 0x0000000000007919 */ /* 0x001e220000000000 */
[----:B------:R-:W1:Y:S08]  /*0fb0*/  S2UR UR5, SR_CgaCtaId ;  /* 0x00000000000579c3 */ /* 0x000e700000008800 */
[----:B------:R-:W2:Y:S01]  /*0fc0*/  REDUX.SUM UR12, R5 ;  /* 0x00000000050c73c4 */ /* 0x000ea2000000c000 */
[----:B------:R-:W-:-:S02]  /*0fd0*/  VOTEU.ANY UR4, UPT, PT ;  /* 0x0000000000047886 */ /* 0x000fc400038e0100 */
[----:B------:R-:W-:-:S06]  /*0fe0*/  UFLO.U32 UR4, UR4 ;  /* 0x00000004000472bd */ /* 0x000fcc00080e0000 */
[----:B0-----:R-:W-:Y:S01]  /*0ff0*/  ISETP.EQ.U32.AND P0, PT, R0, UR4, PT ;  /* 0x0000000400007c0c */ /* 0x001fe2000bf02070 */
[----:B------:R-:W-:Y:S01]  /*1000*/  UMOV UR4, 0x400 ;  /* 0x0000040000047882 */ /* 0x000fe20000000000 */
[----:B--2---:R-:W-:Y:S01]  /*1010*/  MOV R0, UR12 ;  /* 0x0000000c00007c02 */ /* 0x004fe20008000f00 */
[----:B-1----:R-:W-:-:S10]  /*1020*/  ULEA UR4, UR5, UR4, 0x18 ;  /* 0x0000000405047291 */ /* 0x002fd4000f8ec0ff */
[----:B------:R0:W-:Y:S01]  /*1030*/  @P0 ATOMS.ADD RZ, [UR4], R0 ;  /* 0x00000000ffff098c */ /* 0x0001e20008000004 */
[----:B------:R-:W-:Y:S06]  /*1040*/  BAR.SYNC.DEFER_BLOCKING 0x0 ;  /* 0x0000000000007b1d */ /* 0x000fec0000010000 */
[----:B------:R-:W-:Y:S05]  /*1050*/  @P1 EXIT ;  /* 0x000000000000194d */ /* 0x000fea0003800000 */
[----:B------:R-:W1:Y:S01]  /*1060*/  LDS R5, [UR4] ;  /* 0x00000004ff057984 */ /* 0x000e620008000800 */
[----:B------:R-:W1:Y:S03]  /*1070*/  LDC.64 R2, c[0x0][0x388] ;  /* 0x0000e200ff027b82 */ /* 0x000e660000000a00 */
[----:B-1----:R-:W-:Y:S01]  /*1080*/  REDG.E.ADD.STRONG.GPU desc[UR6][R2.64], R5 ;  /* 0x000000050200798e */ /* 0x002fe2000c12e106 */
[----:B------:R-:W-:Y:S05]  /*1090*/  EXIT ;  /* 0x000000000000794d */ /* 0x000fea0003800000 */
.L_x_29:
        /* <DEDUP_REMOVED lines=14> */
.L_x_36:


//--------------------- .text._Z19count_single_atomicPKiPiii --------------------------
	.section	.text._Z19count_single_atomicPKiPiii,"ax",@progbits
	.align	128
        .global         _Z19count_single_atomicPKiPiii
        .type           _Z19count_single_atomicPKiPiii,@function
        .size           _Z19count_single_atomicPKiPiii,(.L_x_37 - _Z19count_single_atomicPKiPiii)
        .other          _Z19count_single_atomicPKiPiii,@"STO_CUDA_ENTRY STV_DEFAULT"
_Z19count_single_atomicPKiPiii:
.text._Z19count_single_atomicPKiPiii:
[----:B------:R-:W-:Y:S01]  /*0000*/  LDC R1, c[0x0][0x37c] ;  /* 0x0000df00ff017b82 */ /* 0x000fe20000000800 */
[----:B------:R-:W0:Y:S07]  /*0010*/  S2R R0, SR_TID.X ;  /* 0x0000000000007919 */ /* 0x000e2e0000002100 */
[----:B------:R-:W0:Y:S01]  /*0020*/  S2UR UR4, SR_CTAID.X ;  /* 0x00000000000479c3 */ /* 0x000e220000002500 */
[----:B------:R-:W1:Y:S07]  /*0030*/  LDCU UR5, c[0x0][0x390] ;  /* 0x00007200ff0577ac */ /* 0x000e6e0008000800 */
[----:B------:R-:W0:Y:S02]  /*0040*/  LDC R7, c[0x0][0x360] ;  /* 0x0000d800ff077b82 */ /* 0x000e240000000800 */
[----:B0-----:R-:W-:-:S05]  /*0050*/  IMAD R0, R7, UR4, R0 ;  /* 0x0000000407007c24 */ /* 0x001fca000f8e0200 */
[----:B-1----:R-:W-:-:S13]  /*0060*/  ISETP.GE.AND P0, PT, R0, UR5, PT ;  /* 0x0000000500007c0c */ /* 0x002fda000bf06270 */
[----:B------:R-:W-:Y:S05]  /*0070*/  @P0 EXIT ;  /* 0x000000000000094d */ /* 0x000fea0003800000 */
[----:B------:R-:W0:Y:S01]  /*0080*/  LDC.64 R4, c[0x0][0x380] ;  /* 0x0000e000ff047b82 */ /* 0x000e220000000a00 */
[----:B------:R-:W1:Y:S01]  /*0090*/  LDCU UR4, c[0x0][0x370] ;  /* 0x00006e00ff0477ac */ /* 0x000e620008000800 */
[----:B------:R-:W2:Y:S01]  /*00a0*/  LDCU.64 UR6, c[0x0][0x358] ;  /* 0x00006b00ff0677ac */ /* 0x000ea20008000a00 */
[----:B------:R-:W3:Y:S01]  /*00b0*/  LDCU.64 UR8, c[0x0][0x390] ;  /* 0x00007200ff0877ac */ /* 0x000ee20008000a00 */
[----:B-1----:R-:W-:-:S07]  /*00c0*/  IMAD R7, R7, UR4, RZ ;  /* 0x0000000407077c24 */ /* 0x002fce000f8e02ff */
.L_x_32:
[----:B0-----:R-:W-:-:S06]  /*00d0*/  IMAD.WIDE R2, R0, 0x4, R4 ;  /* 0x0000000400027825 */ /* 0x001fcc00078e0204 */
[----:B--2---:R-:W2:Y:S01]  /*00e0*/  LDG.E R2, desc[UR6][R2.64] ;  /* 0x0000000602027981 */ /* 0x004ea2000c1e1900 */
[----:B------:R-:W-:Y:S01]  /*00f0*/  IADD3 R0, PT, PT, R7, R0, RZ ;  /* 0x0000000007007210 */ /* 0x000fe20007ffe0ff */
[----:B------:R-:W-:Y:S03]  /*0100*/  BSSY.RECONVERGENT B0, `(.L_x_30) ;  /* 0x000000b000007945 */ /* 0x000fe60003800200 */
[----:B---3--:R-:W-:Y:S02]  /*0110*/  ISETP.GE.AND P0, PT, R0, UR8, PT ;  /* 0x0000000800007c0c */ /* 0x008fe4000bf06270 */
[----:B--2---:R-:W-:-:S13]  /*0120*/  ISETP.NE.AND P1, PT, R2, UR9, PT ;  /* 0x0000000902007c0c */ /* 0x004fda000bf25270 */
[----:B------:R-:W-:Y:S05]  /*0130*/  @P1 BRA `(.L_x_31) ;  /* 0x00000000001c1947 */ /* 0x000fea0003800000 */
[----:B------:R-:W0:Y:S01]  /*0140*/  S2R R6, SR_LANEID ;  /* 0x0000000000067919 */ /* 0x000e220000000000 */
[----:B------:R-:W1:Y:S01]  /*0150*/  LDC.64 R2, c[0x0][0x388] ;  /* 0x0000e200ff027b82 */ /* 0x000e620000000a00 */
[----:B------:R-:W-:Y:S02]  /*0160*/  VOTEU.ANY UR4, UPT, PT ;  /* 0x0000000000047886 */ /* 0x000fe400038e0100 */
[----:B------:R-:W-:Y:S02]  /*0170*/  UFLO.U32 UR5, UR4 ;  /* 0x00000004000572bd */ /* 0x000fe400080e0000 */
[----:B------:R-:W1:Y:S04]  /*0180*/  POPC R9, UR4 ;  /* 0x0000000400097d09 */ /* 0x000e680008000000 */
[----:B0-----:R-:W-:-:S13]  /*0190*/  ISETP.EQ.U32.AND P1, PT, R6, UR5, PT ;  /* 0x0000000506007c0c */ /* 0x001fda000bf22070 */
[----:B-1----:R0:W-:Y:S02]  /*01a0*/  @P1 REDG.E.ADD.STRONG.GPU desc[UR6][R2.64], R9 ;  /* 0x000000090200198e */ /* 0x0021e4000c12e106 */
.L_x_31:
[----:B------:R-:W-:Y:S05]  /*01b0*/  BSYNC.RECONVERGENT B0 ;  /* 0x0000000000007941 */ /* 0x000fea0003800200 */
.L_x_30:
[----:B------:R-:W-:Y:S05]  /*01c0*/  @!P0 BRA `(.L_x_32) ;  /* 0xfffffffc00c08947 */ /* 0x000fea000383ffff */
[----:B------:R-:W-:Y:S05]  /*01d0*/  EXIT ;  /* 0x000000000000794d */ /* 0x000fea0003800000 */
.L_x_33:
        /* <DEDUP_REMOVED lines=10> */
.L_x_37:


//--------------------- .nv.shared.reserved.0     --------------------------
	.section	.nv.shared.reserved.0,"aw",@nobits
	.weak		__nv_reservedSMEM_offset_0_alias
	.size		__nv_reservedSMEM_offset_0_alias, 0, 64
	.other		__nv_reservedSMEM_offset_0_alias,@"STO_CUDA_RESERVED_SHARED STV_DEFAULT"
__nv_reservedSMEM_offset_0_alias:
	.zero		0
	.zero		64


//--------------------- .nv.shared._Z17count_warp_reducePKiPiii --------------------------
	.section	.nv.shared._Z17count_warp_reducePKiPiii,"aw",@nobits
	.sectionflags	@""
	.align	4
.nv.shared._Z17count_warp_reducePKiPiii:
	.zero		1056


//--------------------- .nv.shared._Z18count_block_reducePKiPiii --------------------------
	.section	.nv.shared._Z18count_block_reducePKiPiii,"aw",@nobits
	.sectionflags	@""
	.align	4
.nv.shared._Z18count_block_reducePKiPiii:
	.zero		1028


//--------------------- .nv.constant0._Z15contention_testPii --------------------------
	.section	.nv.constant0._Z15contention_testPii,"a",@progbits
	.sectionflags	@""
	.align	4
.nv.constant0._Z15contention_testPii:
	.zero		908


//--------------------- .nv.constant0._Z17count_warp_reducePKiPiii --------------------------
	.section	.nv.constant0._Z17count_warp_reducePKiPiii,"a",@progbits
	.sectionflags	@""
	.align	4
.nv.constant0._Z17count_warp_reducePKiPiii:
	.zero		920


//--------------------- .nv.constant0._Z18count_block_reducePKiPiii --------------------------
	.section	.nv.constant0._Z18count_block_reducePKiPiii,"a",@progbits
	.sectionflags	@""
	.align	4
.nv.constant0._Z18count_block_reducePKiPiii:
	.zero		920


//--------------------- .nv.constant0._Z19count_single_atomicPKiPiii --------------------------
	.section	.nv.constant0._Z19count_single_atomicPKiPiii,"a",@progbits
	.sectionflags	@""
	.align	4
.nv.constant0._Z19count_single_atomicPKiPiii:
	.zero		920


//--------------------- SYMBOLS --------------------------

	.type		.nv.reservedSmem.offset0,@object
	.size		.nv.reservedSmem.offset0,0x4
	.type		.nv.reservedSmem.cap,@object
	.size		.nv.reservedSmem.cap,0x4
